	.target	sm_90a

	.elftype	@"ET_EXEC"


//--------------------- .note.nv.tkinfo           --------------------------
	.section	.note.nv.tkinfo,"",@"SHT_NOTE"
	.sectionflags	@"SHF_NOTE_NV_TKINFO"
	.tkinfo
        /*0018*/ 	.word	0x00000002
        /*0030*/ 	.string	""
        /*0030*/ 	.string	"ptxas"
        /*0030*/ 	.string	"Cuda compilation tools, release 13.0, V13.0.88"
        /*0030*/ 	.string	"Build cuda_13.0.r13.0/compiler.36424714_0"
        /*0030*/ 	.string	"-arch sm_90a -m 64 "



//--------------------- .note.nv.cuinfo           --------------------------
	.section	.note.nv.cuinfo,"",@"SHT_NOTE"
	.sectionflags	@"SHF_NOTE_NV_CUINFO"
        /*0018*/ 	.short	0x0002
        /*001a*/ 	.short	0x005a
        /*001c*/ 	.short	0x0082
	.zero		2


//--------------------- .nv.info                  --------------------------
	.section	.nv.info,"",@"SHT_CUDA_INFO"
	.align	4


	//----- nvinfo : EIATTR_REGCOUNT
	.align		4
        /*0000*/ 	.byte	0x04, 0x2f
        /*0002*/ 	.short	(.L_15 - .L_14)
	.align		4
.L_14:
        /*0004*/ 	.word	index@(_ZN7cutlass13device_kernelINS_4gemm6kernel13GemmUniversalIN4cute5tupleIJiiiiEEENS1_10collective13CollectiveMmaINS1_34MainloopSm90TmaGmmaWarpSpecializedILi3ENS5_IJNS4_1CILi1EEESB_SB_EEENS1_35KernelTmaWarpSpecializedCooperativeEEENS5_IJNSA_ILi128EEENSA_ILi112EEESF_EEENS_10bfloat16_tENS5_IJlSB_lEEESI_SJ_NS4_8TiledMMAINS4_8MMA_AtomIJNS4_4SM904GMMA27MMA_64x16x16_F32BF16BF16_SSILNSN_5MajorE0ELSP_0ELNSN_7ScaleInE1ELSQ_1EEEEEENS4_6LayoutINS5_IJNSA_ILi2EEESB_SB_EEENS5_IJSB_NSA_ILi0EEESW_EEEEENS5_IJNS4_10UnderscoreESZ_SZ_EEEEENS4_13SM90_TMA_LOADENS4_14ComposedLayoutINS4_7SwizzleILi3ELi4ELi3EEENS4_18smem_ptr_flag_bitsILi16EEENST_INS5_IJNSA_ILi8EEENSA_ILi64EEEEEENS5_IJS19_SB_EEEEEEEvNS4_8identityES12_S1D_vS1E_EENS_8epilogue10collective6detail29Sm90TmaWarpSpecializedAdapterINS1H_15DefaultEpilogueISI_SJ_SJ_NS1G_6thread17LinearCombinationISI_Li1EffLNS1L_9ScaleType4KindE0ELNS_15FloatRoundStyleE2ESI_EENS1_15EpilogueDefaultEEEEEvvEEEEvNT_6ParamsE)
        /*0008*/ 	.word	0x000000a8


	//----- nvinfo : EIATTR_FRAME_SIZE
	.align		4
.L_15:
        /*000c*/ 	.byte	0x04, 0x11
        /*000e*/ 	.short	(.L_17 - .L_16)
	.align		4
.L_16:
        /*0010*/ 	.word	index@(_ZN7cutlass13device_kernelINS_4gemm6kernel13GemmUniversalIN4cute5tupleIJiiiiEEENS1_10collective13CollectiveMmaINS1_34MainloopSm90TmaGmmaWarpSpecializedILi3ENS5_IJNS4_1CILi1EEESB_SB_EEENS1_35KernelTmaWarpSpecializedCooperativeEEENS5_IJNSA_ILi128EEENSA_ILi112EEESF_EEENS_10bfloat16_tENS5_IJlSB_lEEESI_SJ_NS4_8TiledMMAINS4_8MMA_AtomIJNS4_4SM904GMMA27MMA_64x16x16_F32BF16BF16_SSILNSN_5MajorE0ELSP_0ELNSN_7ScaleInE1ELSQ_1EEEEEENS4_6LayoutINS5_IJNSA_ILi2EEESB_SB_EEENS5_IJSB_NSA_ILi0EEESW_EEEEENS5_IJNS4_10UnderscoreESZ_SZ_EEEEENS4_13SM90_TMA_LOADENS4_14ComposedLayoutINS4_7SwizzleILi3ELi4ELi3EEENS4_18smem_ptr_flag_bitsILi16EEENST_INS5_IJNSA_ILi8EEENSA_ILi64EEEEEENS5_IJS19_SB_EEEEEEEvNS4_8identityES12_S1D_vS1E_EENS_8epilogue10collective6detail29Sm90TmaWarpSpecializedAdapterINS1H_15DefaultEpilogueISI_SJ_SJ_NS1G_6thread17LinearCombinationISI_Li1EffLNS1L_9ScaleType4KindE0ELNS_15FloatRoundStyleE2ESI_EENS1_15EpilogueDefaultEEEEEvvEEEEvNT_6ParamsE)
        /*0014*/ 	.word	0x00000000


	//----- nvinfo : EIATTR_MIN_STACK_SIZE
	.align		4
.L_17:
        /*0018*/ 	.byte	0x04, 0x12
        /*001a*/ 	.short	(.L_19 - .L_18)
	.align		4
.L_18:
        /*001c*/ 	.word	index@(_ZN7cutlass13device_kernelINS_4gemm6kernel13GemmUniversalIN4cute5tupleIJiiiiEEENS1_10collective13CollectiveMmaINS1_34MainloopSm90TmaGmmaWarpSpecializedILi3ENS5_IJNS4_1CILi1EEESB_SB_EEENS1_35KernelTmaWarpSpecializedCooperativeEEENS5_IJNSA_ILi128EEENSA_ILi112EEESF_EEENS_10bfloat16_tENS5_IJlSB_lEEESI_SJ_NS4_8TiledMMAINS4_8MMA_AtomIJNS4_4SM904GMMA27MMA_64x16x16_F32BF16BF16_SSILNSN_5MajorE0ELSP_0ELNSN_7ScaleInE1ELSQ_1EEEEEENS4_6LayoutINS5_IJNSA_ILi2EEESB_SB_EEENS5_IJSB_NSA_ILi0EEESW_EEEEENS5_IJNS4_10UnderscoreESZ_SZ_EEEEENS4_13SM90_TMA_LOADENS4_14ComposedLayoutINS4_7SwizzleILi3ELi4ELi3EEENS4_18smem_ptr_flag_bitsILi16EEENST_INS5_IJNSA_ILi8EEENSA_ILi64EEEEEENS5_IJS19_SB_EEEEEEEvNS4_8identityES12_S1D_vS1E_EENS_8epilogue10collective6detail29Sm90TmaWarpSpecializedAdapterINS1H_15DefaultEpilogueISI_SJ_SJ_NS1G_6thread17LinearCombinationISI_Li1EffLNS1L_9ScaleType4KindE0ELNS_15FloatRoundStyleE2ESI_EENS1_15EpilogueDefaultEEEEEvvEEEEvNT_6ParamsE)
        /*0020*/ 	.word	0x00000000
.L_19:


//--------------------- .nv.compat                --------------------------
	.section	.nv.compat,"",@"SHT_CUDA_COMPAT_INFO"
	.align	4
        /*0000*/ 	.byte	0x02, 0x09, 0x01, 0x00, 0x02, 0x02, 0x04, 0x00, 0x02, 0x05, 0x05, 0x00, 0x03, 0x07, 0x01, 0x01
        /*0010*/ 	.byte	0x02, 0x03, 0x01, 0x00, 0x02, 0x06, 0x01, 0x00, 0x04, 0x0b, 0x08, 0x00, 0x00, 0x00, 0x00, 0x00
        /*0020*/ 	.byte	0x00, 0x00, 0x00, 0x00


//--------------------- .nv.info._ZN7cutlass13device_kernelINS_4gemm6kernel13GemmUniversalIN4cute5tupleIJiiiiEEENS1_10collective13CollectiveMmaINS1_34MainloopSm90TmaGmmaWarpSpecializedILi3ENS5_IJNS4_1CILi1EEESB_SB_EEENS1_35KernelTmaWarpSpecializedCooperativeEEENS5_IJNSA_ILi128EEENSA_ILi112EEESF_EEENS_10bfloat16_tENS5_IJlSB_lEEESI_SJ_NS4_8TiledMMAINS4_8MMA_AtomIJNS4_4SM904GMMA27MMA_64x16x16_F32BF16BF16_SSILNSN_5MajorE0ELSP_0ELNSN_7ScaleInE1ELSQ_1EEEEEENS4_6LayoutINS5_IJNSA_ILi2EEESB_SB_EEENS5_IJSB_NSA_ILi0EEESW_EEEEENS5_IJNS4_10UnderscoreESZ_SZ_EEEEENS4_13SM90_TMA_LOADENS4_14ComposedLayoutINS4_7SwizzleILi3ELi4ELi3EEENS4_18smem_ptr_flag_bitsILi16EEENST_INS5_IJNSA_ILi8EEENSA_ILi64EEEEEENS5_IJS19_SB_EEEEEEEvNS4_8identityES12_S1D_vS1E_EENS_8epilogue10collective6detail29Sm90TmaWarpSpecializedAdapterINS1H_15DefaultEpilogueISI_SJ_SJ_NS1G_6thread17LinearCombinationISI_Li1EffLNS1L_9ScaleType4KindE0ELNS_15FloatRoundStyleE2ESI_EENS1_15EpilogueDefaultEEEEEvvEEEEvNT_6ParamsE --------------------------
	.section	.nv.info._ZN7cutlass13device_kernelINS_4gemm6kernel13GemmUniversalIN4cute5tupleIJiiiiEEENS1_10collective13CollectiveMmaINS1_34MainloopSm90TmaGmmaWarpSpecializedILi3ENS5_IJNS4_1CILi1EEESB_SB_EEENS1_35KernelTmaWarpSpecializedCooperativeEEENS5_IJNSA_ILi128EEENSA_ILi112EEESF_EEENS_10bfloat16_tENS5_IJlSB_lEEESI_SJ_NS4_8TiledMMAINS4_8MMA_AtomIJNS4_4SM904GMMA27MMA_64x16x16_F32BF16BF16_SSILNSN_5MajorE0ELSP_0ELNSN_7ScaleInE1ELSQ_1EEEEEENS4_6LayoutINS5_IJNSA_ILi2EEESB_SB_EEENS5_IJSB_NSA_ILi0EEESW_EEEEENS5_IJNS4_10UnderscoreESZ_SZ_EEEEENS4_13SM90_TMA_LOADENS4_14ComposedLayoutINS4_7SwizzleILi3ELi4ELi3EEENS4_18smem_ptr_flag_bitsILi16EEENST_INS5_IJNSA_ILi8EEENSA_ILi64EEEEEENS5_IJS19_SB_EEEEEEEvNS4_8identityES12_S1D_vS1E_EENS_8epilogue10collective6detail29Sm90TmaWarpSpecializedAdapterINS1H_15DefaultEpilogueISI_SJ_SJ_NS1G_6thread17LinearCombinationISI_Li1EffLNS1L_9ScaleType4KindE0ELNS_15FloatRoundStyleE2ESI_EENS1_15EpilogueDefaultEEEEEvvEEEEvNT_6ParamsE,"",@"SHT_CUDA_INFO"
	.sectionflags	@""
	.align	4


	//----- nvinfo : EIATTR_CUDA_API_VERSION
	.align		4
        /*0000*/ 	.byte	0x04, 0x37
        /*0002*/ 	.short	(.L_21 - .L_20)
.L_20:
        /*0004*/ 	.word	0x00000082


	//----- nvinfo : EIATTR_KPARAM_INFO
	.align		4
.L_21:
        /*0008*/ 	.byte	0x04, 0x17
        /*000a*/ 	.short	(.L_23 - .L_22)
.L_22:
        /*000c*/ 	.word	0x00000000
        /*0010*/ 	.short	0x0000
        /*0012*/ 	.short	0x0070
        /*0014*/ 	.byte	0x00, 0xf0, 0x01, 0x10


	//----- nvinfo : EIATTR_SPARSE_MMA_MASK
	.align		4
.L_23:
        /*0018*/ 	.byte	0x03, 0x50
        /*001a*/ 	.short	0x0000


	//----- nvinfo : EIATTR_MAXREG_COUNT
	.align		4
        /*001c*/ 	.byte	0x03, 0x1b
        /*001e*/ 	.short	0x00a8


	//----- nvinfo : EIATTR_NUM_BARRIERS
	.align		4
        /*0020*/ 	.byte	0x02, 0x4c
        /*0022*/ 	.byte	0x01
	.zero		1


	//----- nvinfo : EIATTR_EXTERNS
	.align		4
        /*0024*/ 	.byte	0x04, 0x0f
        /*0026*/ 	.short	(.L_25 - .L_24)


	//   ....[0]....
	.align		4
.L_24:
        /*0028*/ 	.word	index@(__assertfail)


	//----- nvinfo : EIATTR_MERCURY_ISA_VERSION
	.align		4
.L_25:
        /*002c*/ 	.byte	0x03, 0x5f
        /*002e*/ 	.short	0x0101


	//----- nvinfo : EIATTR_INT_WARP_WIDE_INSTR_OFFSETS
	.align		4
        /*0030*/ 	.byte	0x04, 0x31
        /*0032*/ 	.short	(.L_27 - .L_26)


	//   ....[0]....
.L_26:
        /*0034*/ 	.word	0x000003d0


	//   ....[1]....
        /*0038*/ 	.word	0x000003e0


	//   ....[2]....
        /*003c*/ 	.word	0x000004a0


	//----- nvinfo : EIATTR_COOP_GROUP_MASK_REGIDS
	.align		4
.L_27:
        /*0040*/ 	.byte	0x04, 0x29
        /*0042*/ 	.short	(.L_29 - .L_28)


	//   ....[0]....
.L_28:
        /*0044*/ 	.word	0xffffffff


	//   ....[1]....
        /*0048*/ 	.word	0xffffffff


	//   ....[2]....
        /*004c*/ 	.word	0xffffffff


	//   ....[3]....
        /*0050*/ 	.word	0xffffffff


	//   ....[4]....
        /*0054*/ 	.word	0xffffffff


	//----- nvinfo : EIATTR_COOP_GROUP_INSTR_OFFSETS
	.align		4
.L_29:
        /*0058*/ 	.byte	0x04, 0x28
        /*005a*/ 	.short	(.L_31 - .L_30)


	//   ....[0]....
.L_30:
        /*005c*/ 	.word	0x00000060


	//   ....[1]....
        /*0060*/ 	.word	0x00000070


	//   ....[2]....
        /*0064*/ 	.word	0x00000130


	//   ....[3]....
        /*0068*/ 	.word	0x000002a0


	//   ....[4]....
        /*006c*/ 	.word	0x00001180


	//----- nvinfo : EIATTR_REG_RECONFIG
	.align		4
.L_31:
        /*0070*/ 	.byte	0x01, 0x54
	.zero		2


	//----- nvinfo : EIATTR_SYSCALL_OFFSETS
	.align		4
        /*0074*/ 	.byte	0x04, 0x46
        /*0076*/ 	.short	(.L_33 - .L_32)


	//   ....[0]....
.L_32:
        /*0078*/ 	.word	0x00001370


	//----- nvinfo : EIATTR_MBARRIER_INSTR_OFFSETS
	.align		4
.L_33:
        /*007c*/ 	.byte	0x04, 0x39
        /*007e*/ 	.short	(.L_35 - .L_34)


	//   ....[0]....
.L_34:
        /*0080*/ 	.word	0x00000230
        /*0084*/ 	.word	0x000000ff
        /*0088*/ 	.word	0x00000000
        /*008c*/ 	.short	0x0100
        /*008e*/ 	.byte	0x08
	.zero		1


	//   ....[1]....
        /*0090*/ 	.word	0x00000240
        /*0094*/ 	.word	0x000000ff
        /*0098*/ 	.word	0x00000018
        /*009c*/ 	.short	0x0100
        /*009e*/ 	.byte	0x08
	.zero		1


	//   ....[2]....
        /*00a0*/ 	.word	0x00000250
        /*00a4*/ 	.word	0x000000ff
        /*00a8*/ 	.word	0x00000008
        /*00ac*/ 	.short	0x0100
        /*00ae*/ 	.byte	0x08
	.zero		1


	//   ....[3]....
        /*00b0*/ 	.word	0x00000260
        /*00b4*/ 	.word	0x000000ff
        /*00b8*/ 	.word	0x00000020
        /*00bc*/ 	.short	0x0100
        /*00be*/ 	.byte	0x08
	.zero		1


	//   ....[4]....
        /*00c0*/ 	.word	0x00000270
        /*00c4*/ 	.word	0x000000ff
        /*00c8*/ 	.word	0x00000010
        /*00cc*/ 	.short	0x0100
        /*00ce*/ 	.byte	0x08
	.zero		1


	//   ....[5]....
        /*00d0*/ 	.word	0x00000280
        /*00d4*/ 	.word	0x000000ff
        /*00d8*/ 	.word	0x00000028
        /*00dc*/ 	.short	0x0100
        /*00de*/ 	.byte	0x08
	.zero		1


	//   ....[6]....
        /*00e0*/ 	.word	0x00000520
        /*00e4*/ 	.word	0x000000ff
        /*00e8*/ 	.word	0x00000040
        /*00ec*/ 	.short	0x0100
        /*00ee*/ 	.byte	0x08
	.zero		1


	//   ....[7]....
        /*00f0*/ 	.word	0x000005a0
        /*00f4*/ 	.word	0x000000ff
        /*00f8*/ 	.word	0x00000048
        /*00fc*/ 	.short	0x0100
        /*00fe*/ 	.byte	0x08
	.zero		1


	//   ....[8]....
        /*0100*/ 	.word	0x000013f0
        /*0104*/ 	.word	0x00000003
        /*0108*/ 	.word	0x00000000
        /*010c*/ 	.short	0x010a
        /*010e*/ 	.byte	0x3f
	.zero		1


	//   ....[9]....
        /*0110*/ 	.word	0x00001450
        /*0114*/ 	.word	0x00000003
        /*0118*/ 	.word	0x00000000
        /*011c*/ 	.short	0x010a
        /*011e*/ 	.byte	0x3f
	.zero		1


	//   ....[10]....
        /*0120*/ 	.word	0x00002c60
        /*0124*/ 	.word	0x000000ff
        /*0128*/ 	.word	0x00000000
        /*012c*/ 	.short	0x010a
        /*012e*/ 	.byte	0x08
	.zero		1


	//   ....[11]....
        /*0130*/ 	.word	0x00002ca0
        /*0134*/ 	.word	0x000000ff
        /*0138*/ 	.word	0x00000000
        /*013c*/ 	.short	0x010a
        /*013e*/ 	.byte	0x08
	.zero		1


	//   ....[12]....
        /*0140*/ 	.word	0x000042c0
        /*0144*/ 	.word	0x000000ff
        /*0148*/ 	.word	0x00000000
        /*014c*/ 	.short	0x0101
        /*014e*/ 	.byte	0x07
	.zero		1


	//   ....[13]....
        /*0150*/ 	.word	0x000044a0
        /*0154*/ 	.word	0x000000ff
        /*0158*/ 	.word	0x00000000
        /*015c*/ 	.short	0x0101
        /*015e*/ 	.byte	0x06
	.zero		1


	//   ....[14]....
        /*0160*/ 	.word	0x00008ee0
        /*0164*/ 	.word	0x0000000e
        /*0168*/ 	.word	0x00000018
        /*016c*/ 	.short	0x010a
        /*016e*/ 	.byte	0x3f
	.zero		1


	//   ....[15]....
        /*0170*/ 	.word	0x00009330
        /*0174*/ 	.word	0x00000006
        /*0178*/ 	.word	0x00000048
        /*017c*/ 	.short	0x0101
        /*017e*/ 	.byte	0x3f
	.zero		1


	//   ....[16]....
        /*0180*/ 	.word	0x00009a50
        /*0184*/ 	.word	0x00000007
        /*0188*/ 	.word	0x00000000
        /*018c*/ 	.short	0x010a
        /*018e*/ 	.byte	0x3f
	.zero		1


	//   ....[17]....
        /*0190*/ 	.word	0x00009ad0
        /*0194*/ 	.word	0x00000009
        /*0198*/ 	.word	0x00000000
        /*019c*/ 	.short	0x010a
        /*019e*/ 	.byte	0x3f
	.zero		1


	//   ....[18]....
        /*01a0*/ 	.word	0x00009b60
        /*01a4*/ 	.word	0x00000003
        /*01a8*/ 	.word	0x00000000
        /*01ac*/ 	.short	0x010a
        /*01ae*/ 	.byte	0x3f
	.zero		1


	//   ....[19]....
        /*01b0*/ 	.word	0x00009bc0
        /*01b4*/ 	.word	0x00000003
        /*01b8*/ 	.word	0x00000000
        /*01bc*/ 	.short	0x010a
        /*01be*/ 	.byte	0x3f
	.zero		1


	//   ....[20]....
        /*01c0*/ 	.word	0x00009c20
        /*01c4*/ 	.word	0x00000004
        /*01c8*/ 	.word	0x00000000
        /*01cc*/ 	.short	0x010a
        /*01ce*/ 	.byte	0x3f
	.zero		1


	//   ....[21]....
        /*01d0*/ 	.word	0x00009cf0
        /*01d4*/ 	.word	0x0000000e
        /*01d8*/ 	.word	0x00000018
        /*01dc*/ 	.short	0x010a
        /*01de*/ 	.byte	0x3f
	.zero		1


	//   ....[22]....
        /*01e0*/ 	.word	0x00009dc0
        /*01e4*/ 	.word	0x00000007
        /*01e8*/ 	.word	0x00000000
        /*01ec*/ 	.short	0x010a
        /*01ee*/ 	.byte	0x3f
	.zero		1


	//   ....[23]....
        /*01f0*/ 	.word	0x00009e10
        /*01f4*/ 	.word	0x00000009
        /*01f8*/ 	.word	0x00000000
        /*01fc*/ 	.short	0x010a
        /*01fe*/ 	.byte	0x3f
	.zero		1


	//----- nvinfo : EIATTR_NUM_MBARRIERS
	.align		4
.L_35:
        /*0200*/ 	.byte	0x03, 0x38
        /*0202*/ 	.short	0x0008


	//----- nvinfo : EIATTR_EXIT_INSTR_OFFSETS
	.align		4
        /*0204*/ 	.byte	0x04, 0x1c
        /*0206*/ 	.short	(.L_37 - .L_36)


	//   ....[0]....
.L_36:
        /*0208*/ 	.word	0x00000640


	//   ....[1]....
        /*020c*/ 	.word	0x00000f00


	//   ....[2]....
        /*0210*/ 	.word	0x000085c0


	//   ....[3]....
        /*0214*/ 	.word	0x00008bf0


	//   ....[4]....
        /*0218*/ 	.word	0x00009bb0


	//----- nvinfo : EIATTR_MAX_THREADS
	.align		4
.L_37:
        /*021c*/ 	.byte	0x04, 0x05
        /*021e*/ 	.short	(.L_39 - .L_38)
.L_38:
        /*0220*/ 	.word	0x00000180
        /*0224*/ 	.word	0x00000001
        /*0228*/ 	.word	0x00000001


	//----- nvinfo : EIATTR_CRS_STACK_SIZE
	.align		4
.L_39:
        /*022c*/ 	.byte	0x04, 0x1e
        /*022e*/ 	.short	(.L_41 - .L_40)
.L_40:
        /*0230*/ 	.word	0x00000000


	//----- nvinfo : EIATTR_CBANK_PARAM_SIZE
	.align		4
.L_41:
        /*0234*/ 	.byte	0x03, 0x19
        /*0236*/ 	.short	0x0470


	//----- nvinfo : EIATTR_PARAM_CBANK
	.align		4
        /*0238*/ 	.byte	0x04, 0x0a
        /*023a*/ 	.short	(.L_43 - .L_42)
	.align		4
.L_42:
        /*023c*/ 	.word	index@(.nv.constant0._ZN7cutlass13device_kernelINS_4gemm6kernel13GemmUniversalIN4cute5tupleIJiiiiEEENS1_10collective13CollectiveMmaINS1_34MainloopSm90TmaGmmaWarpSpecializedILi3ENS5_IJNS4_1CILi1EEESB_SB_EEENS1_35KernelTmaWarpSpecializedCooperativeEEENS5_IJNSA_ILi128EEENSA_ILi112EEESF_EEENS_10bfloat16_tENS5_IJlSB_lEEESI_SJ_NS4_8TiledMMAINS4_8MMA_AtomIJNS4_4SM904GMMA27MMA_64x16x16_F32BF16BF16_SSILNSN_5MajorE0ELSP_0ELNSN_7ScaleInE1ELSQ_1EEEEEENS4_6LayoutINS5_IJNSA_ILi2EEESB_SB_EEENS5_IJSB_NSA_ILi0EEESW_EEEEENS5_IJNS4_10UnderscoreESZ_SZ_EEEEENS4_13SM90_TMA_LOADENS4_14ComposedLayoutINS4_7SwizzleILi3ELi4ELi3EEENS4_18smem_ptr_flag_bitsILi16EEENST_INS5_IJNSA_ILi8EEENSA_ILi64EEEEEENS5_IJS19_SB_EEEEEEEvNS4_8identityES12_S1D_vS1E_EENS_8epilogue10collective6detail29Sm90TmaWarpSpecializedAdapterINS1H_15DefaultEpilogueISI_SJ_SJ_NS1G_6thread17LinearCombinationISI_Li1EffLNS1L_9ScaleType4KindE0ELNS_15FloatRoundStyleE2ESI_EENS1_15EpilogueDefaultEEEEEvvEEEEvNT_6ParamsE)
        /*0240*/ 	.short	0x0210
        /*0242*/ 	.short	0x0470


	//----- nvinfo : EIATTR_SW_WAR
	.align		4
.L_43:
        /*0244*/ 	.byte	0x04, 0x36
        /*0246*/ 	.short	(.L_45 - .L_44)
.L_44:
        /*0248*/ 	.word	0x00000008
.L_45:


//--------------------- .nv.callgraph             --------------------------
	.section	.nv.callgraph,"",@"SHT_CUDA_CALLGRAPH"
	.align	4
	.sectionentsize	8
	.align		4
        /*0000*/ 	.word	0x00000000
	.align		4
        /*0004*/ 	.word	0xffffffff
	.align		4
        /*0008*/ 	.word	index@(_ZN7cutlass13device_kernelINS_4gemm6kernel13GemmUniversalIN4cute5tupleIJiiiiEEENS1_10collective13CollectiveMmaINS1_34MainloopSm90TmaGmmaWarpSpecializedILi3ENS5_IJNS4_1CILi1EEESB_SB_EEENS1_35KernelTmaWarpSpecializedCooperativeEEENS5_IJNSA_ILi128EEENSA_ILi112EEESF_EEENS_10bfloat16_tENS5_IJlSB_lEEESI_SJ_NS4_8TiledMMAINS4_8MMA_AtomIJNS4_4SM904GMMA27MMA_64x16x16_F32BF16BF16_SSILNSN_5MajorE0ELSP_0ELNSN_7ScaleInE1ELSQ_1EEEEEENS4_6LayoutINS5_IJNSA_ILi2EEESB_SB_EEENS5_IJSB_NSA_ILi0EEESW_EEEEENS5_IJNS4_10UnderscoreESZ_SZ_EEEEENS4_13SM90_TMA_LOADENS4_14ComposedLayoutINS4_7SwizzleILi3ELi4ELi3EEENS4_18smem_ptr_flag_bitsILi16EEENST_INS5_IJNSA_ILi8EEENSA_ILi64EEEEEENS5_IJS19_SB_EEEEEEEvNS4_8identityES12_S1D_vS1E_EENS_8epilogue10collective6detail29Sm90TmaWarpSpecializedAdapterINS1H_15DefaultEpilogueISI_SJ_SJ_NS1G_6thread17LinearCombinationISI_Li1EffLNS1L_9ScaleType4KindE0ELNS_15FloatRoundStyleE2ESI_EENS1_15EpilogueDefaultEEEEEvvEEEEvNT_6ParamsE)
	.align		4
        /*000c*/ 	.word	index@(__assertfail)
	.align		4
        /*0010*/ 	.word	0x00000000
	.align		4
        /*0014*/ 	.word	0xfffffffe
	.align		4
        /*0018*/ 	.word	0x00000000
	.align		4
        /*001c*/ 	.word	0xfffffffd
	.align		4
        /*0020*/ 	.word	0x00000000
	.align		4
        /*0024*/ 	.word	0xfffffffc


//--------------------- .nv.constant4             --------------------------
	.section	.nv.constant4,"a",@progbits
	.align	8
	.align		8
.nv.constant4:
        /*0000*/ 	.dword	__assertfail
	.align		8
        /*0008*/ 	.dword	__unnamed_1
	.align		8
        /*0010*/ 	.dword	_ZN40_INTERNAL_8e33a0d2_4_k_cu_a2219f1d_167524cuda3std3__45__cpo5beginE
	.align		8
        /*0018*/ 	.dword	_ZN40_INTERNAL_8e33a0d2_4_k_cu_a2219f1d_167524cuda3std3__45__cpo3endE
	.align		8
        /*0020*/ 	.dword	_ZN40_INTERNAL_8e33a0d2_4_k_cu_a2219f1d_167524cuda3std3__45__cpo6cbeginE
	.align		8
        /*0028*/ 	.dword	_ZN40_INTERNAL_8e33a0d2_4_k_cu_a2219f1d_167524cuda3std3__45__cpo4cendE
	.align		8
        /*0030*/ 	.dword	_ZN40_INTERNAL_8e33a0d2_4_k_cu_a2219f1d_167524cuda3std3__442_GLOBAL__N__8e33a0d2_4_k_cu_a2219f1d_167526ignoreE
	.align		8
        /*0038*/ 	.dword	_ZN40_INTERNAL_8e33a0d2_4_k_cu_a2219f1d_167524cuda3std3__419piecewise_constructE
	.align		8
        /*0040*/ 	.dword	_ZN40_INTERNAL_8e33a0d2_4_k_cu_a2219f1d_167524cuda3std3__48in_placeE
	.align		8
        /*0048*/ 	.dword	_ZN40_INTERNAL_8e33a0d2_4_k_cu_a2219f1d_167524cuda3std6ranges3__45__cpo4swapE
	.align		8
        /*0050*/ 	.dword	_ZN40_INTERNAL_8e33a0d2_4_k_cu_a2219f1d_167524cuda3std6ranges3__45__cpo9iter_moveE
	.align		8
        /*0058*/ 	.dword	_ZN40_INTERNAL_8e33a0d2_4_k_cu_a2219f1d_167524cute7productE
	.align		8
        /*0060*/ 	.dword	_ZN40_INTERNAL_8e33a0d2_4_k_cu_a2219f1d_167524cute1_E
	.align		8
        /*0068*/ 	.dword	$str$22
	.align		8
        /*0070*/ 	.dword	$str$23


//--------------------- .text._ZN7cutlass13device_kernelINS_4gemm6kernel13GemmUniversalIN4cute5tupleIJiiiiEEENS1_10collective13CollectiveMmaINS1_34MainloopSm90TmaGmmaWarpSpecializedILi3ENS5_IJNS4_1CILi1EEESB_SB_EEENS1_35KernelTmaWarpSpecializedCooperativeEEENS5_IJNSA_ILi128EEENSA_ILi112EEESF_EEENS_10bfloat16_tENS5_IJlSB_lEEESI_SJ_NS4_8TiledMMAINS4_8MMA_AtomIJNS4_4SM904GMMA27MMA_64x16x16_F32BF16BF16_SSILNSN_5MajorE0ELSP_0ELNSN_7ScaleInE1ELSQ_1EEEEEENS4_6LayoutINS5_IJNSA_ILi2EEESB_SB_EEENS5_IJSB_NSA_ILi0EEESW_EEEEENS5_IJNS4_10UnderscoreESZ_SZ_EEEEENS4_13SM90_TMA_LOADENS4_14ComposedLayoutINS4_7SwizzleILi3ELi4ELi3EEENS4_18smem_ptr_flag_bitsILi16EEENST_INS5_IJNSA_ILi8EEENSA_ILi64EEEEEENS5_IJS19_SB_EEEEEEEvNS4_8identityES12_S1D_vS1E_EENS_8epilogue10collective6detail29Sm90TmaWarpSpecializedAdapterINS1H_15DefaultEpilogueISI_SJ_SJ_NS1G_6thread17LinearCombinationISI_Li1EffLNS1L_9ScaleType4KindE0ELNS_15FloatRoundStyleE2ESI_EENS1_15EpilogueDefaultEEEEEvvEEEEvNT_6ParamsE --------------------------
	.section	.text._ZN7cutlass13device_kernelINS_4gemm6kernel13GemmUniversalIN4cute5tupleIJiiiiEEENS1_10collective13CollectiveMmaINS1_34MainloopSm90TmaGmmaWarpSpecializedILi3ENS5_IJNS4_1CILi1EEESB_SB_EEENS1_35KernelTmaWarpSpecializedCooperativeEEENS5_IJNSA_ILi128EEENSA_ILi112EEESF_EEENS_10bfloat16_tENS5_IJlSB_lEEESI_SJ_NS4_8TiledMMAINS4_8MMA_AtomIJNS4_4SM904GMMA27MMA_64x16x16_F32BF16BF16_SSILNSN_5MajorE0ELSP_0ELNSN_7ScaleInE1ELSQ_1EEEEEENS4_6LayoutINS5_IJNSA_ILi2EEESB_SB_EEENS5_IJSB_NSA_ILi0EEESW_EEEEENS5_IJNS4_10UnderscoreESZ_SZ_EEEEENS4_13SM90_TMA_LOADENS4_14ComposedLayoutINS4_7SwizzleILi3ELi4ELi3EEENS4_18smem_ptr_flag_bitsILi16EEENST_INS5_IJNSA_ILi8EEENSA_ILi64EEEEEENS5_IJS19_SB_EEEEEEEvNS4_8identityES12_S1D_vS1E_EENS_8epilogue10collective6detail29Sm90TmaWarpSpecializedAdapterINS1H_15DefaultEpilogueISI_SJ_SJ_NS1G_6thread17LinearCombinationISI_Li1EffLNS1L_9ScaleType4KindE0ELNS_15FloatRoundStyleE2ESI_EENS1_15EpilogueDefaultEEEEEvvEEEEvNT_6ParamsE,"ax",@progbits
	.align	128
.text._ZN7cutlass13device_kernelINS_4gemm6kernel13GemmUniversalIN4cute5tupleIJiiiiEEENS1_10collective13CollectiveMmaINS1_34MainloopSm90TmaGmmaWarpSpecializedILi3ENS5_IJNS4_1CILi1EEESB_SB_EEENS1_35KernelTmaWarpSpecializedCooperativeEEENS5_IJNSA_ILi128EEENSA_ILi112EEESF_EEENS_10bfloat16_tENS5_IJlSB_lEEESI_SJ_NS4_8TiledMMAINS4_8MMA_AtomIJNS4_4SM904GMMA27MMA_64x16x16_F32BF16BF16_SSILNSN_5MajorE0ELSP_0ELNSN_7ScaleInE1ELSQ_1EEEEEENS4_6LayoutINS5_IJNSA_ILi2EEESB_SB_EEENS5_IJSB_NSA_ILi0EEESW_EEEEENS5_IJNS4_10UnderscoreESZ_SZ_EEEEENS4_13SM90_TMA_LOADENS4_14ComposedLayoutINS4_7SwizzleILi3ELi4ELi3EEENS4_18smem_ptr_flag_bitsILi16EEENST_INS5_IJNSA_ILi8EEENSA_ILi64EEEEEENS5_IJS19_SB_EEEEEEEvNS4_8identityES12_S1D_vS1E_EENS_8epilogue10collective6detail29Sm90TmaWarpSpecializedAdapterINS1H_15DefaultEpilogueISI_SJ_SJ_NS1G_6thread17LinearCombinationISI_Li1EffLNS1L_9ScaleType4KindE0ELNS_15FloatRoundStyleE2ESI_EENS1_15EpilogueDefaultEEEEEvvEEEEvNT_6ParamsE:
        .type           _ZN7cutlass13device_kernelINS_4gemm6kernel13GemmUniversalIN4cute5tupleIJiiiiEEENS1_10collective13CollectiveMmaINS1_34MainloopSm90TmaGmmaWarpSpecializedILi3ENS5_IJNS4_1CILi1EEESB_SB_EEENS1_35KernelTmaWarpSpecializedCooperativeEEENS5_IJNSA_ILi128EEENSA_ILi112EEESF_EEENS_10bfloat16_tENS5_IJlSB_lEEESI_SJ_NS4_8TiledMMAINS4_8MMA_AtomIJNS4_4SM904GMMA27MMA_64x16x16_F32BF16BF16_SSILNSN_5MajorE0ELSP_0ELNSN_7ScaleInE1ELSQ_1EEEEEENS4_6LayoutINS5_IJNSA_ILi2EEESB_SB_EEENS5_IJSB_NSA_ILi0EEESW_EEEEENS5_IJNS4_10UnderscoreESZ_SZ_EEEEENS4_13SM90_TMA_LOADENS4_14ComposedLayoutINS4_7SwizzleILi3ELi4ELi3EEENS4_18smem_ptr_flag_bitsILi16EEENST_INS5_IJNSA_ILi8EEENSA_ILi64EEEEEENS5_IJS19_SB_EEEEEEEvNS4_8identityES12_S1D_vS1E_EENS_8epilogue10collective6detail29Sm90TmaWarpSpecializedAdapterINS1H_15DefaultEpilogueISI_SJ_SJ_NS1G_6thread17LinearCombinationISI_Li1EffLNS1L_9ScaleType4KindE0ELNS_15FloatRoundStyleE2ESI_EENS1_15EpilogueDefaultEEEEEvvEEEEvNT_6ParamsE,@function
        .size           _ZN7cutlass13device_kernelINS_4gemm6kernel13GemmUniversalIN4cute5tupleIJiiiiEEENS1_10collective13CollectiveMmaINS1_34MainloopSm90TmaGmmaWarpSpecializedILi3ENS5_IJNS4_1CILi1EEESB_SB_EEENS1_35KernelTmaWarpSpecializedCooperativeEEENS5_IJNSA_ILi128EEENSA_ILi112EEESF_EEENS_10bfloat16_tENS5_IJlSB_lEEESI_SJ_NS4_8TiledMMAINS4_8MMA_AtomIJNS4_4SM904GMMA27MMA_64x16x16_F32BF16BF16_SSILNSN_5MajorE0ELSP_0ELNSN_7ScaleInE1ELSQ_1EEEEEENS4_6LayoutINS5_IJNSA_ILi2EEESB_SB_EEENS5_IJSB_NSA_ILi0EEESW_EEEEENS5_IJNS4_10UnderscoreESZ_SZ_EEEEENS4_13SM90_TMA_LOADENS4_14ComposedLayoutINS4_7SwizzleILi3ELi4ELi3EEENS4_18smem_ptr_flag_bitsILi16EEENST_INS5_IJNSA_ILi8EEENSA_ILi64EEEEEENS5_IJS19_SB_EEEEEEEvNS4_8identityES12_S1D_vS1E_EENS_8epilogue10collective6detail29Sm90TmaWarpSpecializedAdapterINS1H_15DefaultEpilogueISI_SJ_SJ_NS1G_6thread17LinearCombinationISI_Li1EffLNS1L_9ScaleType4KindE0ELNS_15FloatRoundStyleE2ESI_EENS1_15EpilogueDefaultEEEEEvvEEEEvNT_6ParamsE,(.L_x_176 - _ZN7cutlass13device_kernelINS_4gemm6kernel13GemmUniversalIN4cute5tupleIJiiiiEEENS1_10collective13CollectiveMmaINS1_34MainloopSm90TmaGmmaWarpSpecializedILi3ENS5_IJNS4_1CILi1EEESB_SB_EEENS1_35KernelTmaWarpSpecializedCooperativeEEENS5_IJNSA_ILi128EEENSA_ILi112EEESF_EEENS_10bfloat16_tENS5_IJlSB_lEEESI_SJ_NS4_8TiledMMAINS4_8MMA_AtomIJNS4_4SM904GMMA27MMA_64x16x16_F32BF16BF16_SSILNSN_5MajorE0ELSP_0ELNSN_7ScaleInE1ELSQ_1EEEEEENS4_6LayoutINS5_IJNSA_ILi2EEESB_SB_EEENS5_IJSB_NSA_ILi0EEESW_EEEEENS5_IJNS4_10UnderscoreESZ_SZ_EEEEENS4_13SM90_TMA_LOADENS4_14ComposedLayoutINS4_7SwizzleILi3ELi4ELi3EEENS4_18smem_ptr_flag_bitsILi16EEENST_INS5_IJNSA_ILi8EEENSA_ILi64EEEEEENS5_IJS19_SB_EEEEEEEvNS4_8identityES12_S1D_vS1E_EENS_8epilogue10collective6detail29Sm90TmaWarpSpecializedAdapterINS1H_15DefaultEpilogueISI_SJ_SJ_NS1G_6thread17LinearCombinationISI_Li1EffLNS1L_9ScaleType4KindE0ELNS_15FloatRoundStyleE2ESI_EENS1_15EpilogueDefaultEEEEEvvEEEEvNT_6ParamsE)
        .other          _ZN7cutlass13device_kernelINS_4gemm6kernel13GemmUniversalIN4cute5tupleIJiiiiEEENS1_10collective13CollectiveMmaINS1_34MainloopSm90TmaGmmaWarpSpecializedILi3ENS5_IJNS4_1CILi1EEESB_SB_EEENS1_35KernelTmaWarpSpecializedCooperativeEEENS5_IJNSA_ILi128EEENSA_ILi112EEESF_EEENS_10bfloat16_tENS5_IJlSB_lEEESI_SJ_NS4_8TiledMMAINS4_8MMA_AtomIJNS4_4SM904GMMA27MMA_64x16x16_F32BF16BF16_SSILNSN_5MajorE0ELSP_0ELNSN_7ScaleInE1ELSQ_1EEEEEENS4_6LayoutINS5_IJNSA_ILi2EEESB_SB_EEENS5_IJSB_NSA_ILi0EEESW_EEEEENS5_IJNS4_10UnderscoreESZ_SZ_EEEEENS4_13SM90_TMA_LOADENS4_14ComposedLayoutINS4_7SwizzleILi3ELi4ELi3EEENS4_18smem_ptr_flag_bitsILi16EEENST_INS5_IJNSA_ILi8EEENSA_ILi64EEEEEENS5_IJS19_SB_EEEEEEEvNS4_8identityES12_S1D_vS1E_EENS_8epilogue10collective6detail29Sm90TmaWarpSpecializedAdapterINS1H_15DefaultEpilogueISI_SJ_SJ_NS1G_6thread17LinearCombinationISI_Li1EffLNS1L_9ScaleType4KindE0ELNS_15FloatRoundStyleE2ESI_EENS1_15EpilogueDefaultEEEEEvvEEEEvNT_6ParamsE,@"STO_CUDA_ENTRY STV_DEFAULT"
_ZN7cutlass13device_kernelINS_4gemm6kernel13GemmUniversalIN4cute5tupleIJiiiiEEENS1_10collective13CollectiveMmaINS1_34MainloopSm90TmaGmmaWarpSpecializedILi3ENS5_IJNS4_1CILi1EEESB_SB_EEENS1_35KernelTmaWarpSpecializedCooperativeEEENS5_IJNSA_ILi128EEENSA_ILi112EEESF_EEENS_10bfloat16_tENS5_IJlSB_lEEESI_SJ_NS4_8TiledMMAINS4_8MMA_AtomIJNS4_4SM904GMMA27MMA_64x16x16_F32BF16BF16_SSILNSN_5MajorE0ELSP_0ELNSN_7ScaleInE1ELSQ_1EEEEEENS4_6LayoutINS5_IJNSA_ILi2EEESB_SB_EEENS5_IJSB_NSA_ILi0EEESW_EEEEENS5_IJNS4_10UnderscoreESZ_SZ_EEEEENS4_13SM90_TMA_LOADENS4_14ComposedLayoutINS4_7SwizzleILi3ELi4ELi3EEENS4_18smem_ptr_flag_bitsILi16EEENST_INS5_IJNSA_ILi8EEENSA_ILi64EEEEEENS5_IJS19_SB_EEEEEEEvNS4_8identityES12_S1D_vS1E_EENS_8epilogue10collective6detail29Sm90TmaWarpSpecializedAdapterINS1H_15DefaultEpilogueISI_SJ_SJ_NS1G_6thread17LinearCombinationISI_Li1EffLNS1L_9ScaleType4KindE0ELNS_15FloatRoundStyleE2ESI_EENS1_15EpilogueDefaultEEEEEvvEEEEvNT_6ParamsE:
[----:B------:R-:W0:Y:S01]  /*0000*/  LDC R1, c[0x0][0x28] ;  /* 0x00000a00ff017b82 */ /* 0x000e220000000800 */
[----:B------:R-:W1:Y:S01]  /*0010*/  S2R R3, SR_TID.X ;  /* 0x0000000000037919 */ /* 0x000e620000002100 */
[----:B------:R-:W-:Y:S01]  /*0020*/  ELECT P0, URZ, PT ;  /* 0x00000000003f782f */ /* 0x000fe20003800000 */
[----:B------:R-:W-:Y:S01]  /*0030*/  BSSY B0, `(.L_x_0) ;  /* 0x000000f000007945 */ /* 0x000fe20003800000 */
[--C-:B-1----:R-:W-:Y:S02]  /*0040*/  SHF.R.U32.HI R0, RZ, 0x5, R3.reuse ;  /* 0x00000005ff007819 */ /* 0x102fe40000011603 */
[----:B------:R-:W-:-:S03]  /*0050*/  SHF.R.U32.HI R14, RZ, 0x7, R3 ;  /* 0x00000007ff0e7819 */ /* 0x000fc60000011603 */
[----:B------:R-:W1:Y:S04]  /*0060*/  SHFL.IDX PT, R4, R0, RZ, 0x1f ;  /* 0x00001fff00047589 */ /* 0x000e6800000e0000 */
[----:B------:R2:W3:Y:S01]  /*0070*/  SHFL.IDX PT, R10, R14, RZ, 0x1f ;  /* 0x00001fff0e0a7589 */ /* 0x0004e200000e0000 */
[----:B-1----:R-:W-:-:S13]  /*0080*/  ISETP.NE.OR P0, PT, R4, RZ, !P0 ;  /* 0x000000ff0400720c */ /* 0x002fda0004705670 */
[----:B0-23--:R-:W-:Y:S05]  /*0090*/  @P0 BRA `(.L_x_1) ;  /* 0x0000000000200947 */ /* 0x00dfea0003800000 */
[----:B------:R-:W-:Y:S02]  /*00a0*/  ULDC.64 UR4, c[0x0][0x198] ;  /* 0x0000660000047ab9 */ /* 0x000fe40000000a00 */
[----:B------:R-:W-:Y:S02]  /*00b0*/  UIADD3 UR6, UP0, UR4, 0xf0, URZ ;  /* 0x000000f004067890 */ /* 0x000fe4000ff1e03f */
[----:B------:R-:W-:Y:S02]  /*00c0*/  UIADD3 UR4, UP1, UR4, 0x1f0, URZ ;  /* 0x000001f004047890 */ /* 0x000fe4000ff3e03f */
[----:B------:R-:W-:Y:S02]  /*00d0*/  UIADD3.X UR7, URZ, UR5, URZ, UP0, !UPT ;  /* 0x000000053f077290 */ /* 0x000fe400087fe43f */
[----:B------:R-:W-:-:S07]  /*00e0*/  UIADD3.X UR5, URZ, UR5, URZ, UP1, !UPT ;  /* 0x000000053f057290 */ /* 0x000fce0008ffe43f */
[----:B------:R0:W-:Y:S02]  /*00f0*/  UTMACCTL.PF [UR6] ;  /* 0x00000000060079b9 */ /* 0x0001e40008040000 */
[----:B------:R0:W-:Y:S02]  /*0100*/  UTMACCTL.PF [UR4] ;  /* 0x00000000040079b9 */ /* 0x0001e40008040000 */
[----:B0-----:R-:W-:Y:S01]  /*0110*/  NOP ;  /* 0x0000000000007918 */ /* 0x001fe20000000000 */
.L_x_1:
[----:B------:R-:W-:Y:S05]  /*0120*/  BSYNC B0 ;  /* 0x0000000000007941 */ /* 0x000fea0003800000 */
.L_x_0:
[----:B------:R-:W0:Y:S02]  /*0130*/  SHFL.IDX PT, R2, R0, RZ, 0x1f ;  /* 0x00001fff00027589 */ /* 0x000e2400000e0000 */
[----:B0-----:R-:W-:-:S13]  /*0140*/  ISETP.NE.AND P0, PT, R2, RZ, PT ;  /* 0x000000ff0200720c */ /* 0x001fda0003f05270 */
[----:B------:R-:W-:Y:S05]  /*0150*/  @P0 BRA `(.L_x_2) ;  /* 0x0000000000500947 */ /* 0x000fea0003800000 */
[----:B------:R-:W0:Y:S01]  /*0160*/  S2UR UR8, SR_CgaCtaId ;  /* 0x00000000000879c3 */ /* 0x000e220000008800 */
[----:B------:R-:W-:Y:S01]  /*0170*/  UMOV UR4, 0x400 ;  /* 0x0000040000047882 */ /* 0x000fe20000000000 */
[----:B------:R-:W-:Y:S01]  /*0180*/  UMOV UR5, 0x1 ;  /* 0x0000000100057882 */ /* 0x000fe20000000000 */
[----:B------:R-:W-:Y:S01]  /*0190*/  UMOV UR6, 0x100 ;  /* 0x0000010000067882 */ /* 0x000fe20000000000 */
[----:B------:R-:W-:Y:S01]  /*01a0*/  ELECT P0, URZ, PT ;  /* 0x00000000003f782f */ /* 0x000fe20003800000 */
[----:B------:R-:W-:-:S04]  /*01b0*/  UIADD3 UR6, -UR6, 0x100000, URZ ;  /* 0x0010000006067890 */ /* 0x000fc8000fffe13f */
[----:B------:R-:W-:Y:S02]  /*01c0*/  USHF.L.U32 UR7, UR6, 0xb, URZ ;  /* 0x0000000b06077899 */ /* 0x000fe4000800063f */
[----:B------:R-:W-:Y:S02]  /*01d0*/  USHF.L.U32 UR6, UR6, 0x1, URZ ;  /* 0x0000000106067899 */ /* 0x000fe4000800063f */
[----:B0-----:R-:W-:Y:S02]  /*01e0*/  ULEA UR8, UR8, UR4, 0x18 ;  /* 0x0000000408087291 */ /* 0x001fe4000f8ec03f */
[----:B------:R-:W-:-:S04]  /*01f0*/  UIADD3 UR4, -UR5, 0x100000, URZ ;  /* 0x0010000005047890 */ /* 0x000fc8000fffe13f */
[----:B------:R-:W-:Y:S02]  /*0200*/  USHF.L.U32 UR5, UR4, 0xb, URZ ;  /* 0x0000000b04057899 */ /* 0x000fe4000800063f */
[----:B------:R-:W-:Y:S01]  /*0210*/  USHF.L.U32 UR4, UR4, 0x1, URZ ;  /* 0x0000000104047899 */ /* 0x000fe2000800063f */
[----:B------:R-:W0:Y:S11]  /*0220*/  FENCE.VIEW.ASYNC.S ;  /* 0x00000000000073c6 */ /* 0x000e360000000000 */
[----:B0-----:R0:W1:Y:S01]  /*0230*/  SYNCS.EXCH.64 URZ, [UR8], UR4 ;  /* 0x00000004083f75b2 */ /* 0x0010620008000100 */
[----:B------:R0:W2:Y:S01]  /*0240*/  SYNCS.EXCH.64 URZ, [UR8+0x18], UR6 ;  /* 0x00001806083f75b2 */ /* 0x0000a20008000100 */
[----:B------:R0:W3:Y:S01]  /*0250*/  SYNCS.EXCH.64 URZ, [UR8+0x8], UR4 ;  /* 0x00000804083f75b2 */ /* 0x0000e20008000100 */
[----:B------:R0:W4:Y:S01]  /*0260*/  SYNCS.EXCH.64 URZ, [UR8+0x20], UR6 ;  /* 0x00002006083f75b2 */ /* 0x0001220008000100 */
[----:B------:R0:W0:Y:S01]  /*0270*/  SYNCS.EXCH.64 URZ, [UR8+0x10], UR4 ;  /* 0x00001004083f75b2 */ /* 0x0000220008000100 */
[----:B------:R0:W0:Y:S01]  /*0280*/  SYNCS.EXCH.64 URZ, [UR8+0x28], UR6 ;  /* 0x00002806083f75b2 */ /* 0x0000220008000100 */
[----:B------:R-:W-:Y:S01]  /*0290*/  NOP ;  /* 0x0000000000007918 */ /* 0x000fe20000000000 */
.L_x_2:
[----:B------:R-:W5:Y:S01]  /*02a0*/  SHFL.IDX PT, R0, R0, RZ, 0x1f ;  /* 0x00001fff00007589 */ /* 0x000f6200000e0000 */
[----:B------:R-:W-:Y:S01]  /*02b0*/  ELECT P0, URZ, PT ;  /* 0x00000000003f782f */ /* 0x000fe20003800000 */
[----:B------:R-:W1:Y:S01]  /*02c0*/  LDC R2, c[0x0][0x65c] ;  /* 0x00019700ff027b82 */ /* 0x000e620000000800 */
[----:B------:R-:W-:Y:S01]  /*02d0*/  SHF.R.S32.HI R7, RZ, 0x1f, R4 ;  /* 0x0000001fff077819 */ /* 0x000fe20000011404 */
[----:B------:R-:W2:Y:S01]  /*02e0*/  S2R R5, SR_CTAID.Y ;  /* 0x0000000000057919 */ /* 0x000ea20000002600 */
[----:B0-----:R-:W-:Y:S01]  /*02f0*/  UMOV UR4, 0x20 ;  /* 0x0000002000047882 */ /* 0x001fe20000000000 */
[----:B------:R-:W-:Y:S01]  /*0300*/  NOP ;  /* 0x0000000000007918 */ /* 0x000fe20000000000 */
[----:B------:R-:W-:Y:S01]  /*0310*/  LEA.HI R7, R7, R4, RZ, 0x2 ;  /* 0x0000000407077211 */ /* 0x000fe200078f10ff */
[----:B------:R-:W0:Y:S01]  /*0320*/  S2R R6, SR_CTAID.X ;  /* 0x0000000000067919 */ /* 0x000e220000002500 */
[----:B------:R-:W-:Y:S01]  /*0330*/  ISETP.NE.AND P2, PT, R10, RZ, PT ;  /* 0x000000ff0a00720c */ /* 0x000fe20003f45270 */
[----:B------:R-:W-:Y:S01]  /*0340*/  NOP ;  /* 0x0000000000007918 */ /* 0x000fe20000000000 */
[----:B------:R-:W-:-:S02]  /*0350*/  LOP3.LUT R7, R7, 0xfffffffc, RZ, 0xc0, !PT ;  /* 0xfffffffc07077812 */ /* 0x000fc400078ec0ff */
[----:B-----5:R-:W-:Y:S02]  /*0360*/  ISETP.NE.OR P0, PT, R0, RZ, !P0 ;  /* 0x000000ff0000720c */ /* 0x020fe40004705670 */
[----:B-1----:R-:W-:-:S04]  /*0370*/  ISETP.NE.AND P3, PT, R2, 0x1, PT ;  /* 0x000000010200780c */ /* 0x002fc80003f65270 */
[----:B------:R-:W-:Y:S01]  /*0380*/  P2R R0, PR, RZ, 0x8 ;  /* 0x00000008ff007803 */ /* 0x000fe20000000000 */
[----:B------:R-:W-:Y:S01]  /*0390*/  IMAD.IADD R0, R4, 0x1, -R7 ;  /* 0x0000000104007824 */ /* 0x000fe200078e0a07 */
[----:B------:R-:W-:Y:S01]  /*03a0*/  LOP3.LUT R4, R3, 0x7f, RZ, 0xc0, !PT ;  /* 0x0000007f03047812 */ /* 0x000fe200078ec0ff */
[----:B------:R-:W-:-:S03]  /*03b0*/  IMAD.MOV.U32 R7, RZ, RZ, RZ ;  /* 0x000000ffff077224 */ /* 0x000fc600078e00ff */
[----:B------:R-:W-:Y:S01]  /*03c0*/  ISETP.NE.AND P1, PT, R0, 0x3, PT ;  /* 0x000000030000780c */ /* 0x000fe20003f25270 */
[----:B------:R-:W-:Y:S01]  /*03d0*/  VOTEU.ALL UP0, P0 ;  /* 0x00000000003f7886 */ /* 0x000fe20000000000 */
[----:B------:R-:W-:Y:S01]  /*03e0*/  VOTEU.ALL UP1, P0 ;  /* 0x00000000003f7886 */ /* 0x000fe20000020000 */
[----:B------:R-:W0:Y:S01]  /*03f0*/  @P3 LDC R17, c[0x0][0x10] ;  /* 0x00000400ff113b82 */ /* 0x000e220000000800 */
[----:B--2---:R-:W-:Y:S02]  /*0400*/  @P3 IMAD.MOV.U32 R8, RZ, RZ, R5 ;  /* 0x000000ffff083224 */ /* 0x004fe400078e0005 */
[----:B------:R-:W-:Y:S01]  /*0410*/  @!UP0 UMOV UR6, 0x400 ;  /* 0x0000040000068882 */ /* 0x000fe20000000000 */
[----:B------:R-:W-:-:S04]  /*0420*/  @!UP0 UIADD3 UR4, -UR4, 0x100000, URZ ;  /* 0x0010000004048890 */ /* 0x000fc8000fffe13f */
[----:B------:R-:W-:Y:S02]  /*0430*/  @!UP0 USHF.L.U32 UR5, UR4, 0xb, URZ ;  /* 0x0000000b04058899 */ /* 0x000fe4000800063f */
[----:B------:R-:W-:Y:S01]  /*0440*/  @!UP0 USHF.L.U32 UR4, UR4, 0x1, URZ ;  /* 0x0000000104048899 */ /* 0x000fe2000800063f */
[----:B------:R-:W-:Y:S01]  /*0450*/  @P3 IMAD.MOV.U32 R9, RZ, RZ, RZ ;  /* 0x000000ffff093224 */ /* 0x000fe200078e00ff */
[----:B------:R-:W1:Y:S08]  /*0460*/  @!UP0 S2UR UR7, SR_CgaCtaId ;  /* 0x00000000000789c3 */ /* 0x000e700000008800 */
[----:B------:R-:W2:Y:S01]  /*0470*/  @!P3 LDC R11, c[0x0][0xc] ;  /* 0x00000300ff0bbb82 */ /* 0x000ea20000000800 */
[----:B0-----:R-:W-:Y:S01]  /*0480*/  @P3 IMAD.WIDE.U32 R16, R6, R17, R8 ;  /* 0x0000001106103225 */ /* 0x001fe200078e0008 */
[----:B-1----:R-:W-:Y:S01]  /*0490*/  @!UP0 ULEA UR8, UR7, UR6, 0x18 ;  /* 0x0000000607088291 */ /* 0x002fe2000f8ec03f */
[----:B------:R-:W-:-:S02]  /*04a0*/  VOTEU.ALL UP0, P0 ;  /* 0x00000000003f7886 */ /* 0x000fc40000000000 */
[----:B------:R-:W-:Y:S01]  /*04b0*/  ULDC UR6, c[0x0][0xc] ;  /* 0x0000030000067ab9 */ /* 0x000fe20000000800 */
[----:B------:R-:W-:Y:S01]  /*04c0*/  ISETP.EQ.OR P0, PT, R0, RZ, !P1 ;  /* 0x000000ff0000720c */ /* 0x000fe20004f02670 */
[----:B------:R-:W-:-:S03]  /*04d0*/  ULDC UR7, c[0x0][0x10] ;  /* 0x0000040000077ab9 */ /* 0x000fc60000000800 */
[C---:B------:R-:W-:Y:S01]  /*04e0*/  ISETP.EQ.AND P0, PT, R10.reuse, RZ, P0 ;  /* 0x000000ff0a00720c */ /* 0x040fe20000702270 */
[----:B------:R-:W-:Y:S02]  /*04f0*/  VIADD R10, R10, 0xffffffff ;  /* 0xffffffff0a0a7836 */ /* 0x000fe40000000000 */
[----:B--2---:R-:W-:Y:S01]  /*0500*/  @!P3 IMAD.WIDE.U32 R8, R11, R5, R6 ;  /* 0x000000050b08b225 */ /* 0x004fe200078e0006 */
[----:B------:R-:W0:Y:S02]  /*0510*/  FENCE.VIEW.ASYNC.S ;  /* 0x00000000000073c6 */ /* 0x000e240000000000 */
[----:B0-----:R-:W3:Y:S01]  /*0520*/  @!UP0 SYNCS.EXCH.64 URZ, [UR8+0x40], UR4 ;  /* 0x00004004083f85b2 */ /* 0x001ee20008000100 */
[----:B------:R-:W-:Y:S01]  /*0530*/  SEL R18, RZ, 0x1, !P0 ;  /* 0x00000001ff127807 */ /* 0x000fe20004000000 */
[----:B------:R-:W-:Y:S01]  /*0540*/  @P3 IMAD.MOV.U32 R11, RZ, RZ, RZ ;  /* 0x000000ffff0b3224 */ /* 0x000fe200078e00ff */
[----:B------:R-:W-:Y:S01]  /*0550*/  ISETP.GE.U32.AND P1, PT, R10, 0x2, PT ;  /* 0x000000020a00780c */ /* 0x000fe20003f26070 */
[----:B------:R-:W-:-:S02]  /*0560*/  @!P3 IMAD.MOV.U32 R16, RZ, RZ, R8 ;  /* 0x000000ffff10b224 */ /* 0x000fc400078e0008 */
[----:B------:R-:W-:Y:S01]  /*0570*/  @P3 IMAD.IADD R17, R17, 0x1, R11 ;  /* 0x0000000111113824 */ /* 0x000fe200078e020b */
[----:B------:R-:W-:Y:S01]  /*0580*/  SEL R18, R18, 0x2, P1 ;  /* 0x0000000212127807 */ /* 0x000fe20000800000 */
[----:B------:R-:W-:Y:S01]  /*0590*/  @!P3 IMAD.MOV.U32 R17, RZ, RZ, R9 ;  /* 0x000000ffff11b224 */ /* 0x000fe200078e0009 */
[----:B------:R0:W3:Y:S01]  /*05a0*/  @!UP1 SYNCS.EXCH.64 URZ, [UR8+0x48], UR4 ;  /* 0x00004804083f95b2 */ /* 0x0000e20008000100 */
[----:B------:R-:W-:Y:S01]  /*05b0*/  NOP ;  /* 0x0000000000007918 */ /* 0x000fe20000000000 */
[----:B0-----:R-:W-:-:S03]  /*05c0*/  UIMAD.WIDE.U32 UR4, UR6, UR7, URZ ;  /* 0x00000007060472a5 */ /* 0x001fc6000f8e003f */
[----:B------:R-:W-:Y:S02]  /*05d0*/  ULDC UR6, c[0x0][0x14] ;  /* 0x0000050000067ab9 */ /* 0x000fe40000000800 */
[----:B------:R-:W-:Y:S02]  /*05e0*/  UIMAD.WIDE.U32 UR38, UR4, UR6, URZ ;  /* 0x00000006042672a5 */ /* 0x000fe4000f8e003f */
[----:B------:R-:W-:-:S04]  /*05f0*/  UIMAD UR40, UR5, UR6, URZ ;  /* 0x00000006052872a4 */ /* 0x000fc8000f8e023f */
[----:B------:R-:W-:Y:S01]  /*0600*/  UIADD3 UR40, UR39, UR40, URZ ;  /* 0x0000002827287290 */ /* 0x000fe2000fffe03f */
[----:B---34-:R-:W-:Y:S06]  /*0610*/  BAR.SYNC.DEFER_BLOCKING 0x0 ;  /* 0x0000000000007b1d */ /* 0x018fec0000010000 */
[----:B------:R-:W-:Y:S05]  /*0620*/  @!P2 BRA `(.L_x_3) ;  /* 0x0000007c00e8a947 */ /* 0x000fea0003800000 */
[----:B------:R-:W-:-:S13]  /*0630*/  ISETP.GT.U32.AND P0, PT, R10, 0x1, PT ;  /* 0x000000010a00780c */ /* 0x000fda0003f04070 */
[----:B------:R-:W-:Y:S05]  /*0640*/  @P0 EXIT ;  /* 0x000000000000094d */ /* 0x000fea0003800000 */
[----:B------:R-:W-:Y:S01]  /*0650*/  ULDC.64 UR4, c[0x0][0x650] ;  /* 0x0001940000047ab9 */ /* 0x000fe20000000a00 */
[----:B------:R-:W-:Y:S01]  /*0660*/  PRMT R0, RZ, 0x7610, R0 ;  /* 0x00007610ff007816 */ /* 0x000fe20000000000 */
[----:B------:R-:W-:Y:S01]  /*0670*/  IMAD.MOV.U32 R93, RZ, RZ, -0x1 ;  /* 0xffffffffff5d7424 */ /* 0x000fe200078e00ff */
[----:B------:R-:W-:Y:S01]  /*0680*/  ISETP.GE.U32.AND P0, PT, R16, UR4, PT ;  /* 0x0000000410007c0c */ /* 0x000fe2000bf06070 */
[----:B------:R-:W-:Y:S02]  /*0690*/  IMAD.MOV.U32 R91, RZ, RZ, -0x1 ;  /* 0xffffffffff5b7424 */ /* 0x000fe400078e00ff */
[----:B------:R-:W-:Y:S01]  /*06a0*/  IMAD.MOV.U32 R89, RZ, RZ, -0x1 ;  /* 0xffffffffff597424 */ /* 0x000fe200078e00ff */
[----:B------:R-:W-:-:S13]  /*06b0*/  ISETP.GE.U32.AND.EX P0, PT, R17, UR5, PT, P0 ;  /* 0x0000000511007c0c */ /* 0x000fda000bf06100 */
[----:B------:R-:W-:Y:S05]  /*06c0*/  @P0 BRA `(.L_x_4) ;  /* 0x0000000400540947 */ /* 0x000fea0003800000 */
[----:B------:R-:W0:Y:S01]  /*06d0*/  LDC.64 R20, c[0x0][0x628] ;  /* 0x00018a00ff147b82 */ /* 0x000e220000000a00 */
[----:B------:R-:W-:Y:S02]  /*06e0*/  IMAD.MOV.U32 R8, RZ, RZ, R16 ;  /* 0x000000ffff087224 */ /* 0x000fe400078e0010 */
[----:B------:R-:W-:-:S05]  /*06f0*/  IMAD.MOV.U32 R9, RZ, RZ, R17 ;  /* 0x000000ffff097224 */ /* 0x000fca00078e0011 */
[----:B------:R-:W1:Y:S08]  /*0700*/  LDC R0, c[0x0][0x630] ;  /* 0x00018c00ff007b82 */ /* 0x000e700000000800 */
[----:B------:R-:W2:Y:S01]  /*0710*/  LDC.64 R22, c[0x0][0x620] ;  /* 0x00018800ff167b82 */ /* 0x000ea20000000a00 */
[----:B0-----:R-:W-:-:S04]  /*0720*/  ISETP.NE.U32.AND P0, PT, R20, RZ, PT ;  /* 0x000000ff1400720c */ /* 0x001fc80003f05070 */
[----:B------:R-:W-:-:S13]  /*0730*/  ISETP.NE.AND.EX P0, PT, R21, RZ, PT, P0 ;  /* 0x000000ff1500720c */ /* 0x000fda0003f05300 */
[----:B-12---:R-:W-:Y:S05]  /*0740*/  @!P0 BRA `(.L_x_5) ;  /* 0x0000000000288947 */ /* 0x006fea0003800000 */
[----:B------:R-:W0:Y:S02]  /*0750*/  LDC R13, c[0x0][0x634] ;  /* 0x00018d00ff0d7b82 */ /* 0x000e240000000800 */
[----:B0-----:R-:W-:-:S05]  /*0760*/  IADD3 R13, P0, R16, R13, RZ ;  /* 0x0000000d100d7210 */ /* 0x001fca0007f1e0ff */
[----:B------:R-:W-:-:S04]  /*0770*/  IMAD.X R15, RZ, RZ, R17, P0 ;  /* 0x000000ffff0f7224 */ /* 0x000fc800000e0611 */
[----:B------:R-:W-:-:S04]  /*0780*/  IMAD.WIDE.U32 R8, R15, R20, RZ ;  /* 0x000000140f087225 */ /* 0x000fc800078e00ff */
[----:B------:R-:W-:-:S04]  /*0790*/  IMAD.WIDE.U32 R10, P0, R13, R21, R8 ;  /* 0x000000150d0a7225 */ /* 0x000fc80007800008 */
[----:B------:R-:W-:-:S04]  /*07a0*/  IMAD.WIDE.U32 R8, R13, R20, RZ ;  /* 0x000000140d087225 */ /* 0x000fc800078e00ff */
[----:B------:R-:W-:Y:S01]  /*07b0*/  IMAD.X R13, RZ, RZ, RZ, P0 ;  /* 0x000000ffff0d7224 */ /* 0x000fe200000e06ff */
[----:B------:R-:W-:Y:S01]  /*07c0*/  IADD3 RZ, P0, R9, R10, RZ ;  /* 0x0000000a09ff7210 */ /* 0x000fe20007f1e0ff */
[----:B------:R-:W-:-:S04]  /*07d0*/  IMAD.MOV.U32 R12, RZ, RZ, R11 ;  /* 0x000000ffff0c7224 */ /* 0x000fc800078e000b */
[----:B------:R-:W-:-:S08]  /*07e0*/  IMAD.WIDE.U32.X R8, R15, R21, R12, P0 ;  /* 0x000000150f087225 */ /* 0x000fd000000e040c */
.L_x_5:
[-CC-:B------:R-:W-:Y:S01]  /*07f0*/  SHF.R.U64 R89, R8, R0.reuse, R9.reuse ;  /* 0x0000000008597219 */ /* 0x180fe20000001209 */
[----:B------:R-:W0:Y:S01]  /*0800*/  LDC R12, c[0x0][0x618] ;  /* 0x00018600ff0c7b82 */ /* 0x000e220000000800 */
[----:B------:R-:W-:Y:S01]  /*0810*/  SHF.R.U32.HI R7, RZ, R0, R9 ;  /* 0x00000000ff077219 */ /* 0x000fe20000011609 */
[----:B------:R-:W-:Y:S01]  /*0820*/  ULDC UR4, c[0x0][0x150] ;  /* 0x0000540000047ab9 */ /* 0x000fe20000000800 */
[----:B------:R-:W-:Y:S02]  /*0830*/  IADD3 R11, P0, RZ, -R89, RZ ;  /* 0x80000059ff0b7210 */ /* 0x000fe40007f1e0ff */
[----:B------:R-:W-:-:S03]  /*0840*/  I2FP.F32.U32 R0, R6 ;  /* 0x0000000600007245 */ /* 0x000fc60000201000 */
[----:B------:R-:W1:Y:S01]  /*0850*/  LDC.64 R30, c[0x0][0x640] ;  /* 0x00019000ff1e7b82 */ /* 0x000e620000000a00 */
[----:B------:R-:W-:Y:S02]  /*0860*/  IMAD.X R13, RZ, RZ, ~R7, P0 ;  /* 0x000000ffff0d7224 */ /* 0x000fe400000e0e07 */
[----:B------:R-:W-:Y:S01]  /*0870*/  FMUL R0, R0, UR4 ;  /* 0x0000000400007c20 */ /* 0x000fe20008400000 */
[----:B------:R-:W-:Y:S01]  /*0880*/  IMAD.WIDE.U32 R8, R11, R22, R16 ;  /* 0x000000160b087225 */ /* 0x000fe200078e0010 */
[----:B------:R-:W-:-:S03]  /*0890*/  ULDC UR4, c[0x0][0x154] ;  /* 0x0000550000047ab9 */ /* 0x000fc60000000800 */
[----:B------:R-:W-:Y:S01]  /*08a0*/  IMAD R10, R13, R22, RZ ;  /* 0x000000160d0a7224 */ /* 0x000fe200078e02ff */
[----:B------:R-:W2:Y:S01]  /*08b0*/  LDC R7, c[0x0][0x144] ;  /* 0x00005100ff077b82 */ /* 0x000ea20000000800 */
[----:B------:R-:W3:Y:S02]  /*08c0*/  F2I.U32.TRUNC.NTZ R0, R0 ;  /* 0x0000000000007305 */ /* 0x000ee4000020f000 */
[----:B------:R-:W-:-:S04]  /*08d0*/  IMAD R11, R11, R23, R10 ;  /* 0x000000170b0b7224 */ /* 0x000fc800078e020a */
[----:B------:R-:W-:Y:S01]  /*08e0*/  IMAD.IADD R9, R9, 0x1, R11 ;  /* 0x0000000109097824 */ /* 0x000fe200078e020b */
[----:B------:R-:W4:Y:S01]  /*08f0*/  LDC R24, c[0x0][0x608] ;  /* 0x00018200ff187b82 */ /* 0x000f220000000800 */
[----:B------:R-:W-:-:S03]  /*0900*/  IMAD.MOV.U32 R11, RZ, RZ, -0x1 ;  /* 0xffffffffff0b7424 */ /* 0x000fc600078e00ff */
[-CC-:B0-----:R-:W-:Y:S02]  /*0910*/  SHF.R.U64 R22, R8, R12.reuse, R9.reuse ;  /* 0x0000000c08167219 */ /* 0x181fe40000001209 */
[----:B------:R-:W-:Y:S02]  /*0920*/  I2FP.F32.U32 R8, R5 ;  /* 0x0000000500087245 */ /* 0x000fe40000201000 */
[----:B------:R-:W0:Y:S01]  /*0930*/  LDC R28, c[0x0][0x658] ;  /* 0x00019600ff1c7b82 */ /* 0x000e220000000800 */
[----:B-1----:R-:W-:Y:S01]  /*0940*/  ISETP.NE.U32.AND P0, PT, R30, RZ, PT ;  /* 0x000000ff1e00720c */ /* 0x002fe20003f05070 */
[----:B---3--:R-:W-:Y:S02]  /*0950*/  IMAD.MOV R10, RZ, RZ, -R0 ;  /* 0x000000ffff0a7224 */ /* 0x008fe400078e0a00 */
[----:B------:R-:W-:Y:S01]  /*0960*/  FMUL R8, R8, UR4 ;  /* 0x0000000408087c20 */ /* 0x000fe20008400000 */
[----:B------:R-:W-:Y:S02]  /*0970*/  SHF.R.U32.HI R9, RZ, R12, R9 ;  /* 0x0000000cff097219 */ /* 0x000fe40000011609 */
[----:B------:R-:W-:Y:S01]  /*0980*/  ISETP.NE.AND.EX P0, PT, R31, RZ, PT, P0 ;  /* 0x000000ff1f00720c */ /* 0x000fe20003f05300 */
[----:B------:R1:W3:Y:S01]  /*0990*/  F2I.U32.TRUNC.NTZ R15, R8 ;  /* 0x00000008000f7305 */ /* 0x0002e2000020f000 */
[----:B------:R-:W1:Y:S01]  /*09a0*/  LDC R20, c[0x0][0x148] ;  /* 0x00005200ff147b82 */ /* 0x000e620000000800 */
[----:B--2---:R-:W-:-:S07]  /*09b0*/  IMAD R0, R7, R10, R6 ;  /* 0x0000000a07007224 */ /* 0x004fce00078e0206 */
[----:B------:R-:W2:Y:S01]  /*09c0*/  LDC R26, c[0x0][0x600] ;  /* 0x00018000ff1a7b82 */ /* 0x000ea20000000800 */
[-CC-:B----4-:R-:W-:Y:S02]  /*09d0*/  SHF.R.U64 R32, R22, R24.reuse, R9.reuse ;  /* 0x0000001816207219 */ /* 0x190fe40000001209 */
[----:B------:R-:W-:Y:S01]  /*09e0*/  SHF.R.U32.HI R7, RZ, R24, R9 ;  /* 0x00000018ff077219 */ /* 0x000fe20000011609 */
[----:B------:R-:W-:-:S04]  /*09f0*/  IMAD.MOV.U32 R9, RZ, RZ, 0x1 ;  /* 0x00000001ff097424 */ /* 0x000fc800078e00ff */
[----:B------:R-:W4:Y:S01]  /*0a00*/  LDC R21, c[0x0][0x648] ;  /* 0x00019200ff157b82 */ /* 0x000f220000000800 */
[-C--:B0-----:R-:W-:Y:S02]  /*0a10*/  SHF.L.U32 R6, R11, R28.reuse, RZ ;  /* 0x0000001c0b067219 */ /* 0x081fe400000006ff */
[--C-:B------:R-:W-:Y:S02]  /*0a20*/  SHF.R.U64 R24, R32, R28, R7.reuse ;  /* 0x0000001c20187219 */ /* 0x100fe40000001207 */
[----:B------:R-:W-:Y:S02]  /*0a30*/  LOP3.LUT R13, RZ, R6, RZ, 0x33, !PT ;  /* 0x00000006ff0d7212 */ /* 0x000fe400078e33ff */
[-C--:B------:R-:W-:Y:S01]  /*0a40*/  SHF.R.U32.HI R7, RZ, R28.reuse, R7 ;  /* 0x0000001cff077219 */ /* 0x080fe20000011607 */
[----:B------:R-:W0:Y:S01]  /*0a50*/  LDC R23, c[0x0][0x638] ;  /* 0x00018e00ff177b82 */ /* 0x000e220000000800 */
[----:B------:R-:W-:Y:S01]  /*0a60*/  SHF.L.U32 R12, R9, R28, RZ ;  /* 0x0000001c090c7219 */ /* 0x000fe200000006ff */
[----:B------:R-:W-:-:S06]  /*0a70*/  IMAD.MOV.U32 R6, RZ, RZ, R24 ;  /* 0x000000ffff067224 */ /* 0x000fcc00078e0018 */
[----:B------:R-:W0:Y:S01]  /*0a80*/  LDC R93, c[0x0][0x610] ;  /* 0x00018400ff5d7b82 */ /* 0x000e220000000800 */
[----:B-1-3--:R-:W-:Y:S05]  /*0a90*/  @!P0 BRA `(.L_x_6) ;  /* 0x0000000000288947 */ /* 0x00afea0003800000 */
[----:B------:R-:W1:Y:S02]  /*0aa0*/  LDC R11, c[0x0][0x64c] ;  /* 0x00019300ff0b7b82 */ /* 0x000e640000000800 */
[----:B-1----:R-:W-:-:S05]  /*0ab0*/  IADD3 R11, P0, R24, R11, RZ ;  /* 0x0000000b180b7210 */ /* 0x002fca0007f1e0ff */
        /* <DEDUP_REMOVED lines=8> */
.L_x_6:
[----:B----4-:R-:W-:Y:S01]  /*0b40*/  SHF.R.U64 R6, R6, R21, R7 ;  /* 0x0000001506067219 */ /* 0x010fe20000001207 */
[----:B--2---:R-:W-:Y:S01]  /*0b50*/  VIADD R7, R26, 0xffffffff ;  /* 0xffffffff1a077836 */ /* 0x004fe20000000000 */
[----:B------:R-:W-:Y:S01]  /*0b60*/  LOP3.LUT R13, R32, R13, RZ, 0xc0, !PT ;  /* 0x0000000d200d7212 */ /* 0x000fe200078ec0ff */
[----:B------:R-:W-:Y:S02]  /*0b70*/  IMAD.MOV R15, RZ, RZ, -R15 ;  /* 0x000000ffff0f7224 */ /* 0x000fe400078e0a0f */
[----:B------:R-:W-:Y:S02]  /*0b80*/  IMAD.MOV R8, RZ, RZ, -R6 ;  /* 0x000000ffff087224 */ /* 0x000fe400078e0a06 */
[----:B------:R-:W-:Y:S01]  /*0b90*/  IMAD R13, R12, R6, R13 ;  /* 0x000000060c0d7224 */ /* 0x000fe200078e020d */
[----:B------:R-:W-:Y:S01]  /*0ba0*/  LOP3.LUT R6, R22, R7, RZ, 0xc0, !PT ;  /* 0x0000000716067212 */ /* 0x000fe200078ec0ff */
[----:B------:R-:W-:Y:S02]  /*0bb0*/  @P3 IMAD R0, R20, R15, R5 ;  /* 0x0000000f14003224 */ /* 0x000fe400078e0205 */
[----:B0-----:R-:W-:-:S02]  /*0bc0*/  IMAD R5, R8, R23, R24 ;  /* 0x0000001708057224 */ /* 0x001fc400078e0218 */
[----:B------:R-:W-:Y:S02]  /*0bd0*/  IMAD R93, R13, R93, R0 ;  /* 0x0000005d0d5d7224 */ /* 0x000fe400078e0200 */
[----:B------:R-:W-:Y:S02]  /*0be0*/  IMAD R6, R5, R26, R6 ;  /* 0x0000001a05067224 */ /* 0x000fe400078e0206 */
[----:B------:R-:W-:-:S03]  /*0bf0*/  IMAD.MOV.U32 R0, RZ, RZ, 0x1 ;  /* 0x00000001ff007424 */ /* 0x000fc600078e00ff */
[----:B------:R-:W-:Y:S02]  /*0c00*/  SEL R91, R6, R93, !P3 ;  /* 0x0000005d065b7207 */ /* 0x000fe40005800000 */
[----:B------:R-:W-:-:S07]  /*0c10*/  SEL R93, R93, R6, !P3 ;  /* 0x000000065d5d7207 */ /* 0x000fce0005800000 */
.L_x_4:
[----:B------:R-:W-:-:S08]  /*0c20*/  NOP ;  /* 0x0000000000007918 */ /* 0x000fd00000000000 */
[----:B------:R-:W0:Y:S02]  /*0c30*/  USETMAXREG.TRY_ALLOC.CTAPOOL UP0, 0xe8 ;  /* 0x000000e8000079c8 */ /* 0x000e240008000600 */
[----:B0-----:R-:W-:-:S13]  /*0c40*/  PLOP3.LUT P0, PT, PT, PT, UP0, 0x80, 0x0 ;  /* 0x000000000000781c */ /* 0x001fda0003f0f008 */
[----:B------:R-:W-:Y:S05]  /*0c50*/  @!P0 BRA `(.L_x_4) ;  /* 0xfffffffc00f08947 */ /* 0x000fea000383ffff */
[----:B------:R-:W-:Y:S01]  /*0c60*/  ULDC.64 UR4, c[0x0][0x598] ;  /* 0x0001660000047ab9 */ /* 0x000fe20000000a00 */
[----:B------:R-:W-:Y:S01]  /*0c70*/  ULDC.64 UR44, c[0x0][0x208] ;  /* 0x00008200002c7ab9 */ /* 0x000fe20000000a00 */
[----:B------:R-:W-:-:S04]  /*0c80*/  ISETP.NE.U32.AND P0, PT, RZ, UR4, PT ;  /* 0x00000004ff007c0c */ /* 0x000fc8000bf05070 */
[----:B------:R-:W-:-:S13]  /*0c90*/  ISETP.NE.AND.EX P0, PT, RZ, UR5, PT, P0 ;  /* 0x00000005ff007c0c */ /* 0x000fda000bf05300 */
[----:B------:R-:W-:Y:S05]  /*0ca0*/  @!P0 BRA `(.L_x_7) ;  /* 0x00000000001c8947 */ /* 0x000fea0003800000 */
[----:B------:R-:W0:Y:S02]  /*0cb0*/  LDC.64 R6, c[0x0][0x598] ;  /* 0x00016600ff067b82 */ /* 0x000e240000000a00 */
[----:B0-----:R-:W2:Y:S02]  /*0cc0*/  LDG.E.64 R6, desc[UR44][R6.64] ;  /* 0x0000002c06067981 */ /* 0x001ea4000c1e1b00 */
[----:B--2---:R-:W-:-:S04]  /*0cd0*/  ISETP.NE.U32.AND P0, PT, R6, RZ, PT ;  /* 0x000000ff0600720c */ /* 0x004fc80003f05070 */
[----:B------:R-:W-:-:S13]  /*0ce0*/  ISETP.NE.AND.EX P0, PT, R7, RZ, PT, P0 ;  /* 0x000000ff0700720c */ /* 0x000fda0003f05300 */
[----:B------:R-:W-:Y:S05]  /*0cf0*/  @!P0 BRA `(.L_x_7) ;  /* 0x0000000000088947 */ /* 0x000fea0003800000 */
[----:B------:R0:W5:Y:S01]  /*0d00*/  LD.E R19, desc[UR44][R6.64] ;  /* 0x0000002c06137980 */ /* 0x000162000c101900 */
[----:B------:R-:W-:Y:S05]  /*0d10*/  BRA `(.L_x_8) ;  /* 0x0000000000247947 */ /* 0x000fea0003800000 */
.L_x_7:
[----:B------:R-:W-:Y:S02]  /*0d20*/  ULDC.64 UR4, c[0x0][0x588] ;  /* 0x0001620000047ab9 */ /* 0x000fe40000000a00 */
[----:B------:R-:W-:-:S04]  /*0d30*/  ISETP.NE.U32.AND P0, PT, RZ, UR4, PT ;  /* 0x00000004ff007c0c */ /* 0x000fc8000bf05070 */
[----:B------:R-:W-:-:S13]  /*0d40*/  ISETP.NE.AND.EX P0, PT, RZ, UR5, PT, P0 ;  /* 0x00000005ff007c0c */ /* 0x000fda000bf05300 */
[----:B------:R-:W-:Y:S05]  /*0d50*/  @!P0 BRA `(.L_x_9) ;  /* 0x00000000000c8947 */ /* 0x000fea0003800000 */
[----:B------:R-:W0:Y:S02]  /*0d60*/  LDC.64 R6, c[0x0][0x588] ;  /* 0x00016200ff067b82 */ /* 0x000e240000000a00 */
[----:B0-----:R1:W5:Y:S01]  /*0d70*/  LDG.E R19, desc[UR44][R6.64] ;  /* 0x0000002c06137981 */ /* 0x001362000c1e1900 */
[----:B------:R-:W-:Y:S05]  /*0d80*/  BRA `(.L_x_8) ;  /* 0x0000000000087947 */ /* 0x000fea0003800000 */
.L_x_9:
[----:B------:R-:W-:Y:S02]  /*0d90*/  ULDC UR4, c[0x0][0x580] ;  /* 0x0001600000047ab9 */ /* 0x000fe40000000800 */
[----:B------:R-:W-:-:S07]  /*0da0*/  IMAD.U32 R19, RZ, RZ, UR4 ;  /* 0x00000004ff137e24 */ /* 0x000fce000f8e00ff */
.L_x_8:
[----:B------:R-:W-:Y:S02]  /*0db0*/  ULDC.64 UR4, c[0x0][0x5a0] ;  /* 0x0001680000047ab9 */ /* 0x000fe40000000a00 */
[----:B------:R-:W-:-:S04]  /*0dc0*/  ISETP.NE.U32.AND P0, PT, RZ, UR4, PT ;  /* 0x00000004ff007c0c */ /* 0x000fc8000bf05070 */
[----:B------:R-:W-:-:S13]  /*0dd0*/  ISETP.NE.AND.EX P0, PT, RZ, UR5, PT, P0 ;  /* 0x00000005ff007c0c */ /* 0x000fda000bf05300 */
[----:B------:R-:W-:Y:S05]  /*0de0*/  @!P0 BRA `(.L_x_10) ;  /* 0x00000000001c8947 */ /* 0x000fea0003800000 */
[----:B01----:R-:W0:Y:S02]  /*0df0*/  LDC.64 R6, c[0x0][0x5a0] ;  /* 0x00016800ff067b82 */ /* 0x003e240000000a00 */
[----:B0-----:R-:W2:Y:S02]  /*0e00*/  LDG.E.64 R6, desc[UR44][R6.64] ;  /* 0x0000002c06067981 */ /* 0x001ea4000c1e1b00 */
[----:B--2---:R-:W-:-:S04]  /*0e10*/  ISETP.NE.U32.AND P0, PT, R6, RZ, PT ;  /* 0x000000ff0600720c */ /* 0x004fc80003f05070 */
[----:B------:R-:W-:-:S13]  /*0e20*/  ISETP.NE.AND.EX P0, PT, R7, RZ, PT, P0 ;  /* 0x000000ff0700720c */ /* 0x000fda0003f05300 */
[----:B------:R-:W-:Y:S05]  /*0e30*/  @!P0 BRA `(.L_x_10) ;  /* 0x0000000000088947 */ /* 0x000fea0003800000 */
[----:B------:R0:W5:Y:S01]  /*0e40*/  LD.E R80, desc[UR44][R6.64] ;  /* 0x0000002c06507980 */ /* 0x000162000c101900 */
[----:B------:R-:W-:Y:S05]  /*0e50*/  BRA `(.L_x_11) ;  /* 0x0000000000247947 */ /* 0x000fea0003800000 */
.L_x_10:
[----:B------:R-:W-:Y:S02]  /*0e60*/  ULDC.64 UR4, c[0x0][0x590] ;  /* 0x0001640000047ab9 */ /* 0x000fe40000000a00 */
[----:B------:R-:W-:-:S04]  /*0e70*/  ISETP.NE.U32.AND P0, PT, RZ, UR4, PT ;  /* 0x00000004ff007c0c */ /* 0x000fc8000bf05070 */
[----:B------:R-:W-:-:S13]  /*0e80*/  ISETP.NE.AND.EX P0, PT, RZ, UR5, PT, P0 ;  /* 0x00000005ff007c0c */ /* 0x000fda000bf05300 */
[----:B------:R-:W-:Y:S05]  /*0e90*/  @!P0 BRA `(.L_x_12) ;  /* 0x00000000000c8947 */ /* 0x000fea0003800000 */
[----:B------:R-:W2:Y:S02]  /*0ea0*/  LDC.64 R80, c[0x0][0x590] ;  /* 0x00016400ff507b82 */ /* 0x000ea40000000a00 */
[----:B--2---:R2:W5:Y:S01]  /*0eb0*/  LDG.E R80, desc[UR44][R80.64] ;  /* 0x0000002c50507981 */ /* 0x004562000c1e1900 */
[----:B------:R-:W-:Y:S05]  /*0ec0*/  BRA `(.L_x_11) ;  /* 0x0000000000087947 */ /* 0x000fea0003800000 */
.L_x_12:
[----:B------:R-:W-:Y:S02]  /*0ed0*/  ULDC UR4, c[0x0][0x584] ;  /* 0x0001610000047ab9 */ /* 0x000fe40000000800 */
[----:B------:R-:W-:-:S07]  /*0ee0*/  IMAD.U32 R80, RZ, RZ, UR4 ;  /* 0x00000004ff507e24 */ /* 0x000fce000f8e00ff */
.L_x_11:
[----:B------:R-:W-:-:S13]  /*0ef0*/  LOP3.LUT P0, RZ, R0, 0xff, RZ, 0xc0, !PT ;  /* 0x000000ff00ff7812 */ /* 0x000fda000780c0ff */
[----:B------:R-:W-:Y:S05]  /*0f00*/  @!P0 EXIT ;  /* 0x000000000000894d */ /* 0x000fea0003800000 */
[----:B------:R-:W3:Y:S01]  /*0f10*/  LDC R82, c[0x0][0x658] ;  /* 0x00019600ff527b82 */ /* 0x000ee20000000800 */
[----:B------:R-:W-:Y:S01]  /*0f20*/  ULDC.64 UR6, c[0x0][0x288] ;  /* 0x0000a20000067ab9 */ /* 0x000fe20000000a00 */
[----:B------:R-:W-:Y:S01]  /*0f30*/  LOP3.LUT R14, R14, 0x1, RZ, 0xc0, !PT ;  /* 0x000000010e0e7812 */ /* 0x000fe200078ec0ff */
[----:B------:R-:W-:Y:S01]  /*0f40*/  UIADD3 UR4, UR7, 0x7f, URZ ;  /* 0x0000007f07047890 */ /* 0x000fe2000fffe03f */
[----:B------:R-:W-:Y:S01]  /*0f50*/  SHF.R.U32.HI R0, RZ, 0x2, R3 ;  /* 0x00000002ff007819 */ /* 0x000fe20000011603 */
[----:B01----:R-:W-:Y:S01]  /*0f60*/  IMAD.MOV.U32 R7, RZ, RZ, -0x1 ;  /* 0xffffffffff077424 */ /* 0x003fe200078e00ff */
[----:B------:R-:W-:Y:S01]  /*0f70*/  SHF.R.U32.HI R4, RZ, 0x1, R4 ;  /* 0x00000001ff047819 */ /* 0x000fe20000011604 */
[----:B------:R-:W-:Y:S01]  /*0f80*/  USHF.R.S32.HI UR5, URZ, 0x1f, UR4 ;  /* 0x0000001f3f057899 */ /* 0x000fe20008011404 */
[----:B------:R-:W0:Y:S01]  /*0f90*/  LDC.64 R84, c[0x0][0x5c8] ;  /* 0x00017200ff547b82 */ /* 0x000e220000000a00 */
[----:B------:R-:W-:Y:S01]  /*0fa0*/  IMAD.SHL.U32 R5, R14, 0x40, RZ ;  /* 0x000000400e057824 */ /* 0x000fe200078e00ff */
[----:B------:R-:W-:Y:S01]  /*0fb0*/  LOP3.LUT R0, R0, 0x7, RZ, 0xc0, !PT ;  /* 0x0000000700007812 */ /* 0x000fe200078ec0ff */
[----:B------:R-:W-:Y:S01]  /*0fc0*/  ULEA.HI UR5, UR5, UR4, URZ, 0x7 ;  /* 0x0000000405057291 */ /* 0x000fe2000f8f383f */
[----:B------:R-:W-:Y:S01]  /*0fd0*/  LOP3.LUT R23, R4, 0x30, RZ, 0xc0, !PT ;  /* 0x0000003004177812 */ /* 0x000fe200078ec0ff */
[----:B------:R-:W-:Y:S01]  /*0fe0*/  IMAD.MOV.U32 R9, RZ, RZ, 0x1 ;  /* 0x00000001ff097424 */ /* 0x000fe200078e00ff */
[--C-:B------:R-:W-:Y:S01]  /*0ff0*/  LOP3.LUT R22, R5, 0x40, R0.reuse, 0xe2, !PT ;  /* 0x0000004005167812 */ /* 0x100fe200078ee200 */
[----:B------:R-:W-:Y:S01]  /*1000*/  USHF.R.S32.HI UR41, URZ, 0x7, UR5 ;  /* 0x000000073f297899 */ /* 0x000fe20008011405 */
[-C--:B------:R-:W-:Y:S01]  /*1010*/  IADD3 R5, RZ, -R23.reuse, -R0 ;  /* 0x80000017ff057210 */ /* 0x080fe20007ffe800 */
[----:B------:R-:W-:Y:S01]  /*1020*/  IMAD.U32 R6, RZ, RZ, UR6 ;  /* 0x00000006ff067e24 */ /* 0x000fe2000f8e00ff */
[C---:B--2---:R-:W-:Y:S01]  /*1030*/  LOP3.LUT R81, R3.reuse, 0x3, RZ, 0xc0, !PT ;  /* 0x0000000303517812 */ /* 0x044fe200078ec0ff */
[----:B------:R-:W-:Y:S01]  /*1040*/  UISETP.LT.AND UP0, UPT, UR41, 0x1, UPT ;  /* 0x000000012900788c */ /* 0x000fe2000bf01270 */
[----:B------:R-:W-:Y:S01]  /*1050*/  LOP3.LUT R86, R3, 0x80, RZ, 0xc0, !PT ;  /* 0x0000008003567812 */ /* 0x000fe200078ec0ff */
[----:B------:R-:W-:Y:S01]  /*1060*/  IMAD R5, R14, -0x40, R5 ;  /* 0xffffffc00e057824 */ /* 0x000fe200078e0205 */
[----:B------:R-:W-:Y:S01]  /*1070*/  ULDC UR4, c[0x0][0x284] ;  /* 0x0000a10000047ab9 */ /* 0x000fe20000000800 */
[----:B------:R-:W-:Y:S01]  /*1080*/  LOP3.LUT R22, R22, R23, RZ, 0xfc, !PT ;  /* 0x0000001716167212 */ /* 0x000fe200078efcff */
[----:B------:R-:W-:Y:S01]  /*1090*/  USEL UR42, UR41, 0x1, UP0 ;  /* 0x00000001292a7887 */ /* 0x000fe20008000000 */
[-C--:B---3--:R-:W-:Y:S01]  /*10a0*/  SHF.L.U32 R7, R7, R82.reuse, RZ ;  /* 0x0000005207077219 */ /* 0x088fe200000006ff */
[----:B------:R-:W-:Y:S01]  /*10b0*/  IMAD R81, R81, -0x2, R6 ;  /* 0xfffffffe51517824 */ /* 0x000fe200078e0206 */
[----:B------:R-:W-:Y:S01]  /*10c0*/  SHF.L.U32 R82, R9, R82, RZ ;  /* 0x0000005209527219 */ /* 0x000fe200000006ff */
[----:B------:R-:W-:Y:S01]  /*10d0*/  VIADD R88, R5, UR4 ;  /* 0x0000000405587c36 */ /* 0x000fe20008000000 */
[----:B------:R-:W-:Y:S01]  /*10e0*/  LOP3.LUT R90, R18, 0x1, RZ, 0xfc, !PT ;  /* 0x00000001125a7812 */ /* 0x000fe200078efcff */
[----:B------:R-:W-:Y:S01]  /*10f0*/  IMAD.MOV.U32 R23, RZ, RZ, RZ ;  /* 0x000000ffff177224 */ /* 0x000fe200078e00ff */
[----:B------:R-:W-:Y:S01]  /*1100*/  SHF.R.U32.HI R86, RZ, 0x7, R86 ;  /* 0x00000007ff567819 */ /* 0x000fe20000011656 */
[----:B------:R-:W-:Y:S01]  /*1110*/  UIADD3 UR42, UR41, -UR42, URZ ;  /* 0x8000002a292a7290 */ /* 0x000fe2000fffe03f */
[C---:B0-----:R-:W-:Y:S01]  /*1120*/  SHF.L.U64.HI R83, R84.reuse, 0x3, R85 ;  /* 0x0000000354537819 */ /* 0x041fe20000010255 */
[----:B------:R-:W-:Y:S01]  /*1130*/  IMAD.SHL.U32 R84, R84, 0x8, RZ ;  /* 0x0000000854547824 */ /* 0x000fe200078e00ff */
[----:B------:R-:W-:Y:S01]  /*1140*/  LOP3.LUT R87, RZ, R7, RZ, 0x33, !PT ;  /* 0x00000007ff577212 */ /* 0x000fe200078e33ff */
[----:B------:R-:W-:Y:S01]  /*1150*/  IMAD.SHL.U32 R85, R3, 0x2, RZ ;  /* 0x0000000203557824 */ /* 0x000fe200078e00ff */
[----:B------:R-:W-:Y:S01]  /*1160*/  UMOV UR36, URZ ;  /* 0x0000003f00247c82 */ /* 0x000fe20008000000 */
[----:B------:R-:W-:-:S06]  /*1170*/  UMOV UR37, URZ ;  /* 0x0000003f00257c82 */ /* 0x000fcc0008000000 */
.L_x_142:
[----:B0-----:R-:W0:Y:S01]  /*1180*/  SHFL.IDX PT, R0, R86, RZ, 0x1f ;  /* 0x00001fff56007589 */ /* 0x001e2200000e0000 */
[----:B-1----:R-:W1:Y:S01]  /*1190*/  S2UR UR7, SR_CgaCtaId ;  /* 0x00000000000779c3 */ /* 0x002e620000008800 */
[----:B------:R-:W-:Y:S01]  /*11a0*/  UMOV UR6, 0x400 ;  /* 0x0000040000067882 */ /* 0x000fe20000000000 */
[----:B0-----:R-:W-:Y:S01]  /*11b0*/  R2UR UR4, R0 ;  /* 0x00000000000472ca */ /* 0x001fe200000e0000 */
[----:B-1----:R-:W-:-:S12]  /*11c0*/  ULEA UR46, UR7, UR6, 0x18 ;  /* 0x00000006072e7291 */ /* 0x002fd8000f8ec03f */
[----:B------:R-:W-:-:S04]  /*11d0*/  ULEA.HI UR5, UR4, UR4, URZ, 0x1 ;  /* 0x0000000404057291 */ /* 0x000fc8000f8f083f */
[----:B------:R-:W-:-:S04]  /*11e0*/  ULOP3.LUT UR5, UR5, 0x7fffe, URZ, 0xc0, !UPT ;  /* 0x0007fffe05057892 */ /* 0x000fc8000f8ec03f */
[----:B------:R-:W-:-:S03]  /*11f0*/  UIADD3 UR5, UR4, -UR5, URZ ;  /* 0x8000000504057290 */ /* 0x000fc6000fffe03f */
[----:B------:R-:W-:Y:S01]  /*1200*/  ULDC UR4, c[0x0][0x28c] ;  /* 0x0000a30000047ab9 */ /* 0x000fe20000000800 */
[----:B------:R-:W-:Y:S01]  /*1210*/  ULEA UR5, UR5, UR46, 0xd ;  /* 0x0000002e05057291 */ /* 0x000fe2000f8e683f */
[----:B------:R-:W-:-:S03]  /*1220*/  ISETP.LT.AND P0, PT, RZ, UR4, PT ;  /* 0x00000004ff007c0c */ /* 0x000fc6000bf01270 */
[----:B------:R-:W-:-:S04]  /*1230*/  UIADD3 UR5, UR5, 0x100, URZ ;  /* 0x0000010005057890 */ /* 0x000fc8000fffe03f */
[----:B------:R-:W-:-:S04]  /*1240*/  USHF.R.U32.HI UR5, URZ, 0x4, UR5 ;  /* 0x000000043f057899 */ /* 0x000fc80008011605 */
[----:B------:R-:W-:-:S04]  /*1250*/  ULOP3.LUT UR5, UR5, 0x3fff, URZ, 0xc0, !UPT ;  /* 0x00003fff05057892 */ /* 0x000fc8000f8ec03f */
[----:B------:R-:W-:Y:S01]  /*1260*/  ULOP3.LUT UR43, UR5, 0x10000, URZ, 0xfc, !UPT ;  /* 0x00010000052b7892 */ /* 0x000fe2000f8efc3f */
[----:B--2345:R-:W-:Y:S11]  /*1270*/  @P0 BRA `(.L_x_13) ;  /* 0x0000000000400947 */ /* 0x03cff60003800000 */
[----:B------:R-:W-:Y:S01]  /*1280*/  MOV R0, 0x0 ;  /* 0x0000000000007802 */ /* 0x000fe20000000f00 */
[----:B------:R-:W-:Y:S01]  /*1290*/  ULDC.64 UR4, c[0x4][0x68] ;  /* 0x01001a0000047ab9 */ /* 0x000fe20000000a00 */
[----:B------:R-:W-:Y:S01]  /*12a0*/  ULDC.64 UR6, c[0x4][0x8] ;  /* 0x0100020000067ab9 */ /* 0x000fe20000000a00 */
[----:B------:R-:W-:Y:S01]  /*12b0*/  IMAD.U32 R4, RZ, RZ, UR4 ;  /* 0x00000004ff047e24 */ /* 0x000fe2000f8e00ff */
[----:B------:R0:W1:Y:S01]  /*12c0*/  LDC.64 R14, c[0x4][R0] ;  /* 0x01000000000e7b82 */ /* 0x0000620000000a00 */
[----:B------:R-:W-:Y:S01]  /*12d0*/  IMAD.U32 R5, RZ, RZ, UR5 ;  /* 0x00000005ff057e24 */ /* 0x000fe2000f8e00ff */
[----:B------:R-:W-:Y:S01]  /*12e0*/  ULDC.64 UR4, c[0x4][0x70] ;  /* 0x01001c0000047ab9 */ /* 0x000fe20000000a00 */
[----:B------:R-:W-:Y:S02]  /*12f0*/  IMAD.U32 R10, RZ, RZ, UR6 ;  /* 0x00000006ff0a7e24 */ /* 0x000fe4000f8e00ff */
[----:B------:R-:W-:Y:S02]  /*1300*/  IMAD.U32 R6, RZ, RZ, UR4 ;  /* 0x00000004ff067e24 */ /* 0x000fe4000f8e00ff */
[----:B------:R-:W-:-:S02]  /*1310*/  IMAD.U32 R7, RZ, RZ, UR5 ;  /* 0x00000005ff077e24 */ /* 0x000fc4000f8e00ff */
[----:B------:R-:W-:Y:S02]  /*1320*/  IMAD.U32 R11, RZ, RZ, UR7 ;  /* 0x00000007ff0b7e24 */ /* 0x000fe4000f8e00ff */
[----:B------:R-:W-:Y:S02]  /*1330*/  IMAD.MOV.U32 R8, RZ, RZ, 0x1e1 ;  /* 0x000001e1ff087424 */ /* 0x000fe400078e00ff */
[----:B------:R-:W-:Y:S02]  /*1340*/  IMAD.MOV.U32 R12, RZ, RZ, 0x1 ;  /* 0x00000001ff0c7424 */ /* 0x000fe400078e00ff */
[----:B0-----:R-:W-:-:S07]  /*1350*/  IMAD.MOV.U32 R13, RZ, RZ, RZ ;  /* 0x000000ffff0d7224 */ /* 0x001fce00078e00ff */
[----:B------:R-:W-:-:S07]  /*1360*/  LEPC R20, `(.L_x_13) ;  /* 0x000000001014794e */ /* 0x000fce0000000000 */
[----:B-1---5:R-:W-:Y:S05]  /*1370*/  CALL.ABS.NOINC R14 ;  /* 0x000000000e007343 */ /* 0x022fea0003c00000 */
.L_x_13:
[----:B------:R-:W-:-:S13]  /*1380*/  ISETP.NE.AND P0, PT, R90, 0x3, PT ;  /* 0x000000035a00780c */ /* 0x000fda0003f05270 */
[----:B------:R-:W-:Y:S05]  /*1390*/  @!P0 BRA `(.L_x_14) ;  /* 0x0000000000048947 */ /* 0x000fea0003800000 */
[----:B------:R-:W-:Y:S01]  /*13a0*/  BPT.TRAP 0x1 ;  /* 0x000000040000795c */ /* 0x000fe20000300000 */
.L_x_14:
[----:B------:R-:W-:Y:S02]  /*13b0*/  IMAD.U32 R3, RZ, RZ, UR37 ;  /* 0x00000025ff037e24 */ /* 0x000fe4000f8e00ff */
[----:B------:R-:W-:-:S03]  /*13c0*/  IMAD.U32 R0, RZ, RZ, UR36 ;  /* 0x00000024ff007e24 */ /* 0x000fc6000f8e00ff */
[----:B------:R-:W-:Y:S02]  /*13d0*/  LEA R3, R3, UR46, 0x3 ;  /* 0x0000002e03037c11 */ /* 0x000fe4000f8e18ff */
[----:B------:R-:W-:-:S04]  /*13e0*/  SHF.L.U32 R0, R0, 0x1f, RZ ;  /* 0x0000001f00007819 */ /* 0x000fc800000006ff */
[----:B------:R0:W1:Y:S01]  /*13f0*/  SYNCS.PHASECHK.TRANS64.TRYWAIT P1, [R3+URZ], R0 ;  /* 0x00000000030075a7 */ /* 0x000062000802017f */
[----:B------:R-:W-:Y:S05]  /*1400*/  @!P0 BRA `(.L_x_15) ;  /* 0x0000000000048947 */ /* 0x000fea0003800000 */
[----:B------:R-:W-:Y:S01]  /*1410*/  BPT.TRAP 0x1 ;  /* 0x000000040000795c */ /* 0x000fe20000300000 */
.L_x_15:
[----:B------:R-:W-:-:S05]  /*1420*/  IMAD.U32 R4, RZ, RZ, UR42 ;  /* 0x0000002aff047e24 */ /* 0x000fca000f8e00ff */
[----:B------:R-:W-:Y:S01]  /*1430*/  ISETP.GE.AND P2, PT, R4, 0x1, PT ;  /* 0x000000010400780c */ /* 0x000fe20003f46270 */
[----:B-1----:R-:W-:-:S12]  /*1440*/  @P1 BRA `(.L_x_16) ;  /* 0x0000000000081947 */ /* 0x002fd80003800000 */
[----:B------:R-:W1:Y:S02]  /*1450*/  SYNCS.PHASECHK.TRANS64.TRYWAIT P1, [R3+URZ], R0 ;  /* 0x00000000030075a7 */ /* 0x000e64000802017f */
[----:B-1----:R-:W-:Y:S05]  /*1460*/  @!P1 BRA `(.L_x_17) ;  /* 0x0000008400d49947 */ /* 0x002fea0003800000 */
.L_x_16:
[----:B------:R-:W-:Y:S05]  /*1470*/  WARPSYNC.ALL ;  /* 0x0000000000007948 */ /* 0x000fea0003800000 */
[----:B------:R-:W-:Y:S01]  /*1480*/  UIADD3 UR4, UR46, 0x18100, URZ ;  /* 0x000181002e047890 */ /* 0x000fe2000fffe03f */
[----:B------:R-:W-:Y:S01]  /*1490*/  WARPGROUP.ARRIVE ;  /* 0x00000000000079c5 */ /* 0x000fe20000000000 */
[----:B------:R-:W-:Y:S02]  /*14a0*/  ULEA UR24, UR37, UR43, 0xb ;  /* 0x0000002b25187291 */ /* 0x000fe4000f8e583f */
[----:B------:R-:W-:Y:S01]  /*14b0*/  USHF.R.U32.HI UR4, URZ, 0x4, UR4 ;  /* 0x000000043f047899 */ /* 0x000fe20008011604 */
[----:B------:R-:W-:Y:S01]  /*14c0*/  UMOV UR9, 0x40000040 ;  /* 0x4000004000097882 */ /* 0x000fe20000000000 */
[----:B------:R-:W-:-:S02]  /*14d0*/  UMOV UR11, 0x40000040 ;  /* 0x40000040000b7882 */ /* 0x000fc40000000000 */
[----:B------:R-:W-:Y:S01]  /*14e0*/  ULOP3.LUT UR4, UR4, 0x3fff, URZ, 0xc0, !UPT ;  /* 0x00003fff04047892 */ /* 0x000fe2000f8ec03f */
[----:B------:R-:W-:Y:S01]  /*14f0*/  UMOV UR8, UR24 ;  /* 0x0000001800087c82 */ /* 0x000fe20008000000 */
[----:B------:R-:W-:Y:S02]  /*1500*/  UMOV UR13, UR9 ;  /* 0x00000009000d7c82 */ /* 0x000fe40008000000 */
[----:B------:R-:W-:Y:S01]  /*1510*/  ULOP3.LUT UR4, UR4, 0x10000, URZ, 0xfc, !UPT ;  /* 0x0001000004047892 */ /* 0x000fe2000f8efc3f */
[----:B------:R-:W-:Y:S01]  /*1520*/  UMOV UR12, UR8 ;  /* 0x00000008000c7c82 */ /* 0x000fe20008000000 */
[----:B------:R-:W-:Y:S02]  /*1530*/  UMOV UR15, 0x40000040 ;  /* 0x40000040000f7882 */ /* 0x000fe40000000000 */
[----:B------:R-:W-:Y:S01]  /*1540*/  UIMAD UR6, UR37, 0x700, UR4 ;  /* 0x00000700250678a4 */ /* 0x000fe2000f8e0204 */
[----:B------:R-:W-:Y:S01]  /*1550*/  UMOV UR16, UR8 ;  /* 0x0000000800107c82 */ /* 0x000fe20008000000 */
[----:B------:R-:W-:-:S02]  /*1560*/  UMOV UR17, UR9 ;  /* 0x0000000900117c82 */ /* 0x000fc40008000000 */
[----:B------:R-:W-:Y:S02]  /*1570*/  UIADD3 UR5, UR6, 0x80, URZ ;  /* 0x0000008006057890 */ /* 0x000fe4000fffe03f */
[----:B------:R-:W-:Y:S02]  /*1580*/  UIADD3 UR14, UR6, 0x100, URZ ;  /* 0x00000100060e7890 */ /* 0x000fe4000fffe03f */
[----:B------:R-:W-:Y:S01]  /*1590*/  UMOV UR10, UR6 ;  /* 0x00000006000a7c82 */ /* 0x000fe20008000000 */
[----:B------:R-:W-:Y:S01]  /*15a0*/  UIADD3 UR18, UR6, 0x180, URZ ;  /* 0x0000018006127890 */ /* 0x000fe2000fffe03f */
[----:B------:R-:W-:Y:S01]  /*15b0*/  HGMMA.64x16x16.F32.BF16 R72, gdesc[UR8], RZ, !UPT, gsb0 ;  /* 0x00200000084879f0 */ /* 0x000fe2000c0018ff */
[----:B------:R-:W-:Y:S01]  /*15c0*/  UMOV UR10, UR5 ;  /* 0x00000005000a7c82 */ /* 0x000fe20008000000 */
[----:B------:R-:W-:Y:S01]  /*15d0*/  UMOV UR11, 0x40000040 ;  /* 0x40000040000b7882 */ /* 0x000fe20000000000 */
[----:B------:R-:W-:Y:S01]  /*15e0*/  UMOV UR19, 0x40000040 ;  /* 0x4000004000137882 */ /* 0x000fe20000000000 */
[----:B------:R-:W-:Y:S01]  /*15f0*/  UIADD3 UR22, UR6, 0x200, URZ ;  /* 0x0000020006167890 */ /* 0x000fe2000fffe03f */
[----:B------:R-:W-:Y:S01]  /*1600*/  UMOV UR20, UR8 ;  /* 0x0000000800147c82 */ /* 0x000fe20008000000 */
[----:B------:R-:W-:Y:S01]  /*1610*/  UMOV UR21, UR9 ;  /* 0x0000000900157c82 */ /* 0x000fe20008000000 */
[----:B------:R-:W-:Y:S01]  /*1620*/  UMOV UR23, 0x40000040 ;  /* 0x4000004000177882 */ /* 0x000fe20000000000 */
[----:B------:R-:W-:Y:S01]  /*1630*/  UIADD3 UR5, UR6, 0x300, URZ ;  /* 0x0000030006057890 */ /* 0x000fe2000fffe03f */
[----:B------:R-:W-:-:S02]  /*1640*/  WARPGROUP.DEPBAR.LE gsb0, 0x0 ;  /* 0x00008000000079c5 */ /* 0x000fc40000010000 */
[----:B------:R-:W-:-:S06]  /*1650*/  WARPGROUP.ARRIVE ;  /* 0x00000000000079c5 */ /* 0x000fcc0000000000 */
[----:B------:R-:W-:Y:S01]  /*1660*/  HGMMA.64x16x16.F32.BF16 R64, gdesc[UR8], RZ, !UPT, gsb0 ;  /* 0x00200000084079f0 */ /* 0x000fe2000c0018ff */
[----:B------:R-:W-:Y:S01]  /*1670*/  UIADD3 UR10, UR6, 0x280, URZ ;  /* 0x00000280060a7890 */ /* 0x000fe2000fffe03f */
[----:B------:R-:W-:Y:S01]  /*1680*/  UMOV UR11, 0x40000040 ;  /* 0x40000040000b7882 */ /* 0x000fe20000000000 */
[----:B------:R-:W-:Y:S02]  /*1690*/  WARPGROUP.DEPBAR.LE gsb0, 0x0 ;  /* 0x00008000000079c5 */ /* 0x000fe40000010000 */
        /* <DEDUP_REMOVED lines=17> */
[----:B------:R-:W-:Y:S01]  /*17b0*/  UMOV UR10, UR5 ;  /* 0x00000005000a7c82 */ /* 0x000fe20008000000 */
[----:B------:R-:W-:Y:S01]  /*17c0*/  UMOV UR11, 0x40000040 ;  /* 0x40000040000b7882 */ /* 0x000fe20000000000 */
[----:B------:R-:W-:Y:S01]  /*17d0*/  UIADD3 UR5, UR6, 0x82, URZ ;  /* 0x0000008206057890 */ /* 0x000fe2000fffe03f */
[----:B------:R-:W-:Y:S02]  /*17e0*/  WARPGROUP.DEPBAR.LE gsb0, 0x0 ;  /* 0x00008000000079c5 */ /* 0x000fe40000010000 */
[----:B------:R-:W-:-:S06]  /*17f0*/  WARPGROUP.ARRIVE ;  /* 0x00000000000079c5 */ /* 0x000fcc0000000000 */
[----:B------:R-:W-:Y:S01]  /*1800*/  HGMMA.64x16x16.F32.BF16 R24, gdesc[UR8], RZ, !UPT, gsb0 ;  /* 0x00200000081879f0 */ /* 0x000fe2000c0018ff */
[----:B------:R-:W-:Y:S02]  /*1810*/  UIADD3 UR8, UR24, 0x2, URZ ;  /* 0x0000000218087890 */ /* 0x000fe4000fffe03f */
[----:B------:R-:W-:Y:S01]  /*1820*/  UIADD3 UR10, UR6, 0x2, URZ ;  /* 0x00000002060a7890 */ /* 0x000fe2000fffe03f */
[----:B------:R-:W-:Y:S01]  /*1830*/  UMOV UR9, 0x40000040 ;  /* 0x4000004000097882 */ /* 0x000fe20000000000 */
[----:B------:R-:W-:Y:S01]  /*1840*/  UMOV UR11, 0x40000040 ;  /* 0x40000040000b7882 */ /* 0x000fe20000000000 */
[----:B------:R-:W-:Y:S02]  /*1850*/  UMOV UR13, UR9 ;  /* 0x00000009000d7c82 */ /* 0x000fe40008000000 */
[----:B------:R-:W-:Y:S01]  /*1860*/  UMOV UR12, UR8 ;  /* 0x00000008000c7c82 */ /* 0x000fe20008000000 */
[----:B------:R-:W-:Y:S01]  /*1870*/  UMOV UR16, UR8 ;  /* 0x0000000800107c82 */ /* 0x000fe20008000000 */
[----:B------:R-:W-:Y:S01]  /*1880*/  UMOV UR17, UR9 ;  /* 0x0000000900117c82 */ /* 0x000fe20008000000 */
[----:B------:R-:W-:Y:S01]  /*1890*/  UMOV UR20, UR8 ;  /* 0x0000000800147c82 */ /* 0x000fe20008000000 */
[----:B------:R-:W-:Y:S01]  /*18a0*/  UMOV UR21, UR9 ;  /* 0x0000000900157c82 */ /* 0x000fe20008000000 */
[----:B------:R-:W-:-:S02]  /*18b0*/  WARPGROUP.DEPBAR.LE gsb0, 0x0 ;  /* 0x00008000000079c5 */ /* 0x000fc40000010000 */
[----:B------:R-:W-:-:S06]  /*18c0*/  WARPGROUP.ARRIVE ;  /* 0x00000000000079c5 */ /* 0x000fcc0000000000 */
[----:B------:R-:W-:Y:S01]  /*18d0*/  HGMMA.64x16x16.F32.BF16 R72, gdesc[UR8], R72, gsb0 ;  /* 0x00200000084879f0 */ /* 0x000fe20008001848 */
[----:B------:R-:W-:Y:S01]  /*18e0*/  UMOV UR10, UR5 ;  /* 0x00000005000a7c82 */ /* 0x000fe20008000000 */
[----:B------:R-:W-:Y:S01]  /*18f0*/  UMOV UR11, 0x40000040 ;  /* 0x40000040000b7882 */ /* 0x000fe20000000000 */
[----:B------:R-:W-:Y:S01]  /*1900*/  UIADD3 UR5, UR6, 0x302, URZ ;  /* 0x0000030206057890 */ /* 0x000fe2000fffe03f */
[----:B------:R-:W-:Y:S02]  /*1910*/  WARPGROUP.DEPBAR.LE gsb0, 0x0 ;  /* 0x00008000000079c5 */ /* 0x000fe40000010000 */
[----:B------:R-:W-:-:S06]  /*1920*/  WARPGROUP.ARRIVE ;  /* 0x00000000000079c5 */ /* 0x000fcc0000000000 */
[----:B------:R-:W-:Y:S01]  /*1930*/  HGMMA.64x16x16.F32.BF16 R64, gdesc[UR8], R64, gsb0 ;  /* 0x00200000084079f0 */ /* 0x000fe20008001840 */
[----:B------:R-:W-:Y:S01]  /*1940*/  UIADD3 UR10, UR6, 0x282, URZ ;  /* 0x00000282060a7890 */ /* 0x000fe2000fffe03f */
[----:B------:R-:W-:Y:S01]  /*1950*/  UMOV UR11, 0x40000040 ;  /* 0x40000040000b7882 */ /* 0x000fe20000000000 */
        /* <DEDUP_REMOVED lines=264> */
[----:B------:R-:W-:Y:S02]  /*29e0*/  WARPGROUP.DEPBAR.LE gsb0, 0x0 ;  /* 0x00008000000079c5 */ /* 0x000fe40000010000 */
[----:B------:R-:W-:-:S06]  /*29f0*/  WARPGROUP.ARRIVE ;  /* 0x00000000000079c5 */ /* 0x000fcc0000000000 */
[----:B------:R-:W-:Y:S01]  /*2a00*/  HGMMA.64x16x16.F32.BF16 R64, gdesc[UR8], R64, gsb0 ;  /* 0x00200000084079f0 */ /* 0x000fe20008001840 */
[----:B------:R-:W-:Y:S01]  /*2a10*/  UIADD3 UR10, UR6, 0x606, URZ ;  /* 0x00000606060a7890 */ /* 0x000fe2000fffe03f */
[----:B------:R-:W-:Y:S01]  /*2a20*/  UMOV UR11, 0x40000040 ;  /* 0x40000040000b7882 */ /* 0x000fe20000000000 */
[----:B------:R-:W-:Y:S01]  /*2a30*/  UIADD3 UR6, UR6, 0x686, URZ ;  /* 0x0000068606067890 */ /* 0x000fe2000fffe03f */
[----:B------:R-:W-:Y:S02]  /*2a40*/  WARPGROUP.DEPBAR.LE gsb0, 0x0 ;  /* 0x00008000000079c5 */ /* 0x000fe40000010000 */
[----:B------:R-:W-:-:S06]  /*2a50*/  WARPGROUP.ARRIVE ;  /* 0x00000000000079c5 */ /* 0x000fcc0000000000 */
[----:B------:R-:W-:Y:S03]  /*2a60*/  HGMMA.64x16x16.F32.BF16 R56, gdesc[UR12], R56, gsb0 ;  /* 0x002000000c3879f0 */ /* 0x000fe60008001838 */
        /* <DEDUP_REMOVED lines=8> */
[----:B------:R-:W-:Y:S01]  /*2af0*/  HGMMA.64x16x16.F32.BF16 R32, gdesc[UR8], R32, gsb0 ;  /* 0x00200000082079f0 */ /* 0x000fe20008001820 */
[----:B------:R-:W-:Y:S01]  /*2b00*/  UMOV UR10, UR6 ;  /* 0x00000006000a7c82 */ /* 0x000fe20008000000 */
[----:B------:R-:W-:Y:S01]  /*2b10*/  UMOV UR11, 0x40000040 ;  /* 0x40000040000b7882 */ /* 0x000fe20000000000 */
[----:B------:R-:W-:Y:S02]  /*2b20*/  WARPGROUP.DEPBAR.LE gsb0, 0x0 ;  /* 0x00008000000079c5 */ /* 0x000fe40000010000 */
[----:B------:R-:W-:-:S06]  /*2b30*/  WARPGROUP.ARRIVE ;  /* 0x00000000000079c5 */ /* 0x000fcc0000000000 */
[----:B------:R-:W-:Y:S03]  /*2b40*/  HGMMA.64x16x16.F32.BF16 R24, gdesc[UR8], R24, gsb0 ;  /* 0x00200000081879f0 */ /* 0x000fe60008001818 */
[----:B------:R-:W-:Y:S02]  /*2b50*/  WARPGROUP.DEPBAR.LE gsb0, 0x0 ;  /* 0x00008000000079c5 */ /* 0x000fe40000010000 */
[----:B------:R-:W-:Y:S05]  /*2b60*/  @!P2 BRA `(.L_x_18) ;  /* 0x00000018000ca947 */ /* 0x000fea0003800000 */
[----:B------:R-:W-:Y:S01]  /*2b70*/  UIADD3 UR5, UR37, 0x1, URZ ;  /* 0x0000000125057890 */ /* 0x000fe2000fffe03f */
[----:B01----:R-:W-:-:S03]  /*2b80*/  IMAD.U32 R0, RZ, RZ, UR42 ;  /* 0x0000002aff007e24 */ /* 0x003fc6000f8e00ff */
[----:B------:R-:W-:-:S04]  /*2b90*/  UISETP.NE.AND UP0, UPT, UR5, 0x3, UPT ;  /* 0x000000030500788c */ /* 0x000fc8000bf05270 */
[----:B------:R-:W-:Y:S02]  /*2ba0*/  USEL UR6, URZ, 0x1, UP0 ;  /* 0x000000013f067887 */ /* 0x000fe40008000000 */
[----:B------:R-:W-:Y:S02]  /*2bb0*/  USEL UR5, UR5, URZ, UP0 ;  /* 0x0000003f05057287 */ /* 0x000fe40008000000 */
[----:B------:R-:W-:-:S06]  /*2bc0*/  ULOP3.LUT UR6, UR36, UR6, URZ, 0x3c, !UPT ;  /* 0x0000000624067292 */ /* 0x000fcc000f8e3c3f */
[----:B------:R-:W-:Y:S01]  /*2bd0*/  IMAD.U32 R5, RZ, RZ, UR6 ;  /* 0x00000006ff057e24 */ /* 0x000fe2000f8e00ff */
[----:B------:R-:W-:-:S06]  /*2be0*/  UMOV UR6, UR37 ;  /* 0x0000002500067c82 */ /* 0x000fcc0008000000 */
.L_x_25:
[----:B01----:R-:W-:Y:S05]  /*2bf0*/  @!P0 BRA `(.L_x_19) ;  /* 0x0000000000048947 */ /* 0x003fea0003800000 */
[----:B------:R-:W-:Y:S01]  /*2c00*/  BPT.TRAP 0x1 ;  /* 0x000000040000795c */ /* 0x000fe20000300000 */
.L_x_19:
[----:B------:R-:W0:Y:S01]  /*2c10*/  S2UR UR8, SR_CgaCtaId ;  /* 0x00000000000879c3 */ /* 0x000e220000008800 */
[----:B------:R-:W-:Y:S01]  /*2c20*/  UMOV UR7, 0x400 ;  /* 0x0000040000077882 */ /* 0x000fe20000000000 */
[----:B------:R-:W-:Y:S01]  /*2c30*/  SHF.L.U32 R3, R5, 0x1f, RZ ;  /* 0x0000001f05037819 */ /* 0x000fe200000006ff */
[----:B0-----:R-:W-:-:S04]  /*2c40*/  ULEA UR7, UR8, UR7, 0x18 ;  /* 0x0000000708077291 */ /* 0x001fc8000f8ec03f */
[----:B------:R-:W-:-:S09]  /*2c50*/  ULEA UR8, UR5, UR7, 0x3 ;  /* 0x0000000705087291 */ /* 0x000fd2000f8e183f */
[----:B------:R0:W1:Y:S01]  /*2c60*/  SYNCS.PHASECHK.TRANS64.TRYWAIT P1, [UR8], R3 ;  /* 0x00000003ff0075a7 */ /* 0x0000620008020148 */
[----:B------:R-:W-:Y:S05]  /*2c70*/  @!P0 BRA `(.L_x_20) ;  /* 0x0000000000048947 */ /* 0x000fea0003800000 */
[----:B------:R-:W-:Y:S01]  /*2c80*/  BPT.TRAP 0x1 ;  /* 0x000000040000795c */ /* 0x000fe20000300000 */
.L_x_20:
[----:B-1----:R-:W-:Y:S05]  /*2c90*/  @P1 BRA `(.L_x_21) ;  /* 0x0000000000081947 */ /* 0x002fea0003800000 */
[----:B------:R-:W1:Y:S02]  /*2ca0*/  SYNCS.PHASECHK.TRANS64.TRYWAIT P1, [UR8], R3 ;  /* 0x00000003ff0075a7 */ /* 0x000e640008020148 */
[----:B-1----:R-:W-:Y:S05]  /*2cb0*/  @!P1 BRA `(.L_x_22) ;  /* 0x0000006c00d49947 */ /* 0x002fea0003800000 */
.L_x_21:
[----:B------:R-:W-:Y:S01]  /*2cc0*/  ULEA UR10, UR5, UR43, 0xb ;  /* 0x0000002b050a7291 */ /* 0x000fe2000f8e583f */
[----:B------:R-:W-:Y:S01]  /*2cd0*/  WARPGROUP.ARRIVE ;  /* 0x00000000000079c5 */ /* 0x000fe20000000000 */
[----:B------:R-:W-:Y:S01]  /*2ce0*/  UIMAD UR8, UR5, 0x700, UR4 ;  /* 0x00000700050878a4 */ /* 0x000fe2000f8e0204 */
[----:B------:R-:W-:Y:S01]  /*2cf0*/  UMOV UR13, 0x40000040 ;  /* 0x40000040000d7882 */ /* 0x000fe20000000000 */
[----:B------:R-:W-:Y:S02]  /*2d00*/  UMOV UR15, 0x40000040 ;  /* 0x40000040000f7882 */ /* 0x000fe40000000000 */
[----:B------:R-:W-:Y:S01]  /*2d10*/  UIADD3 UR9, UR8, 0x80, URZ ;  /* 0x0000008008097890 */ /* 0x000fe2000fffe03f */
[----:B------:R-:W-:Y:S02]  /*2d20*/  UMOV UR12, UR10 ;  /* 0x0000000a000c7c82 */ /* 0x000fe40008000000 */
[----:B------:R-:W-:Y:S01]  /*2d30*/  UMOV UR14, UR8 ;  /* 0x00000008000e7c82 */ /* 0x000fe20008000000 */
[----:B------:R-:W-:Y:S01]  /*2d40*/  UIADD3 UR11, UR8, 0x100, URZ ;  /* 0x00000100080b7890 */ /* 0x000fe2000fffe03f */
[----:B------:R-:W-:Y:S01]  /*2d50*/  HGMMA.64x16x16.F32.BF16 R72, gdesc[UR12], R72, gsb0 ;  /* 0x002000000c4879f0 */ /* 0x000fe20008001848 */
[----:B------:R-:W-:Y:S01]  /*2d60*/  UMOV UR15, 0x40000040 ;  /* 0x40000040000f7882 */ /* 0x000fe20000000000 */
[----:B------:R-:W-:Y:S01]  /*2d70*/  UMOV UR14, UR9 ;  /* 0x00000009000e7c82 */ /* 0x000fe20008000000 */
[----:B------:R-:W-:-:S02]  /*2d80*/  UIADD3 UR16, UR8, 0x180, URZ ;  /* 0x0000018008107890 */ /* 0x000fc4000fffe03f */
[----:B------:R-:W-:Y:S01]  /*2d90*/  UIADD3 UR9, UR8, 0x200, URZ ;  /* 0x0000020008097890 */ /* 0x000fe2000fffe03f */
        /* <DEDUP_REMOVED lines=287> */
[----:B------:R-:W-:Y:S02]  /*3f90*/  WARPGROUP.DEPBAR.LE gsb0, 0x0 ;  /* 0x00008000000079c5 */ /* 0x000fe40000010000 */
[----:B------:R-:W-:-:S06]  /*3fa0*/  WARPGROUP.ARRIVE ;  /* 0x00000000000079c5 */ /* 0x000fcc0000000000 */
[----:B------:R-:W-:Y:S01]  /*3fb0*/  HGMMA.64x16x16.F32.BF16 R24, gdesc[UR12], R24, gsb0 ;  /* 0x002000000c1879f0 */ /* 0x000fe20008001818 */
[----:B------:R-:W-:Y:S02]  /*3fc0*/  UIADD3 UR12, UR10, 0x406, URZ ;  /* 0x000004060a0c7890 */ /* 0x000fe4000fffe03f */
[----:B------:R-:W-:Y:S01]  /*3fd0*/  UIADD3 UR14, UR8, 0x386, URZ ;  /* 0x00000386080e7890 */ /* 0x000fe2000fffe03f */
[----:B------:R-:W-:Y:S01]  /*3fe0*/  UMOV UR13, 0x40000040 ;  /* 0x40000040000d7882 */ /* 0x000fe20000000000 */
        /* <DEDUP_REMOVED lines=13> */
[----:B------:R-:W-:Y:S02]  /*40c0*/  UIADD3 UR10, UR8, 0x606, URZ ;  /* 0x00000606080a7890 */ /* 0x000fe4000fffe03f */
        /* <DEDUP_REMOVED lines=26> */
[----:B------:R-:W-:Y:S01]  /*4270*/  BPT.TRAP 0x1 ;  /* 0x000000040000795c */ /* 0x000fe20000300000 */
.L_x_23:
[----:B------:R-:W-:Y:S01]  /*4280*/  ULEA UR7, UR6, UR7, 0x3 ;  /* 0x0000000706077291 */ /* 0x000fe2000f8e183f */
[----:B------:R-:W-:-:S03]  /*4290*/  ISETP.GT.U32.AND P1, PT, R18, 0x1, PT ;  /* 0x000000011200780c */ /* 0x000fc60003f24070 */
[----:B------:R-:W-:-:S04]  /*42a0*/  UIADD3 UR7, UR7, 0x18, URZ ;  /* 0x0000001807077890 */ /* 0x000fc8000fffe03f */
[----:B------:R-:W-:-:S09]  /*42b0*/  UPRMT UR7, URZ, 0x654, UR7 ;  /* 0x000006543f077896 */ /* 0x000fd20008000007 */
[----:B------:R-:W-:Y:S01]  /*42c0*/  SYNCS.ARRIVE.TRANS64.RED.A1T0 RZ, [UR7], RZ ;  /* 0x000000ffffff79a7 */ /* 0x000fe20008100407 */
[----:B------:R-:W-:Y:S05]  /*42d0*/  @P1 BRA `(.L_x_24) ;  /* 0x0000000000041947 */ /* 0x000fea0003800000 */
[----:B------:R-:W-:Y:S01]  /*42e0*/  BPT.TRAP 0x1 ;  /* 0x000000040000795c */ /* 0x000fe20000300000 */
.L_x_24:
[----:B------:R-:W-:Y:S01]  /*42f0*/  UIADD3 UR5, UR5, 0x1, URZ ;  /* 0x0000000105057890 */ /* 0x000fe2000fffe03f */
[C---:B------:R-:W-:Y:S01]  /*4300*/  ISETP.GT.AND P1, PT, R0.reuse, 0x1, PT ;  /* 0x000000010000780c */ /* 0x040fe20003f24270 */
[----:B------:R-:W-:Y:S01]  /*4310*/  UIADD3 UR6, UR6, 0x1, URZ ;  /* 0x0000000106067890 */ /* 0x000fe2000fffe03f */
[----:B------:R-:W-:Y:S01]  /*4320*/  VIADD R0, R0, 0xffffffff ;  /* 0xffffffff00007836 */ /* 0x000fe20000000000 */
[----:B------:R-:W-:Y:S02]  /*4330*/  UISETP.NE.AND UP0, UPT, UR5, 0x3, UPT ;  /* 0x000000030500788c */ /* 0x000fe4000bf05270 */
[----:B------:R-:W-:Y:S02]  /*4340*/  UISETP.NE.AND UP1, UPT, UR6, 0x3, UPT ;  /* 0x000000030600788c */ /* 0x000fe4000bf25270 */
[----:B------:R-:W-:Y:S02]  /*4350*/  USEL UR7, URZ, 0x1, UP0 ;  /* 0x000000013f077887 */ /* 0x000fe40008000000 */
[----:B------:R-:W-:-:S02]  /*4360*/  USEL UR5, UR5, URZ, UP0 ;  /* 0x0000003f05057287 */ /* 0x000fc40008000000 */
[----:B------:R-:W-:Y:S02]  /*4370*/  USEL UR6, UR6, URZ, UP1 ;  /* 0x0000003f06067287 */ /* 0x000fe40008800000 */
[----:B------:R-:W-:Y:S01]  /*4380*/  LOP3.LUT R5, R5, UR7, RZ, 0x3c, !PT ;  /* 0x0000000705057c12 */ /* 0x000fe2000f8e3cff */
[----:B------:R-:W-:Y:S09]  /*4390*/  @P1 BRA `(.L_x_25) ;  /* 0xffffffe800141947 */ /* 0x000ff2000383ffff */
.L_x_18:
[----:B01----:R-:W0:Y:S02]  /*43a0*/  LDC R0, c[0x0][0x28c] ;  /* 0x0000a300ff007b82 */ /* 0x003e240000000800 */
[----:B0-----:R-:W-:-:S13]  /*43b0*/  ISETP.GE.AND P1, PT, R0, 0x1, PT ;  /* 0x000000010000780c */ /* 0x001fda0003f26270 */
[----:B------:R-:W-:Y:S05]  /*43c0*/  @!P1 BRA `(.L_x_26) ;  /* 0x0000000000409947 */ /* 0x000fea0003800000 */
[----:B------:R-:W-:Y:S05]  /*43d0*/  @!P0 BRA `(.L_x_27) ;  /* 0x0000000000048947 */ /* 0x000fea0003800000 */
[----:B------:R-:W-:Y:S01]  /*43e0*/  BPT.TRAP 0x1 ;  /* 0x000000040000795c */ /* 0x000fe20000300000 */
.L_x_27:
[----:B------:R-:W0:Y:S01]  /*43f0*/  S2UR UR7, SR_CgaCtaId ;  /* 0x00000000000779c3 */ /* 0x000e220000008800 */
[----:B------:R-:W-:Y:S01]  /*4400*/  UIADD3 UR6, UR42, UR37, URZ ;  /* 0x000000252a067290 */ /* 0x000fe2000fffe03f */
[----:B------:R-:W-:-:S03]  /*4410*/  ISETP.GT.U32.AND P0, PT, R18, 0x1, PT ;  /* 0x000000011200780c */ /* 0x000fc60003f04070 */
[----:B------:R-:W-:-:S04]  /*4420*/  UIMAD.WIDE.U32 UR4, UR6, -0x55555555, URZ ;  /* 0xaaaaaaab060478a5 */ /* 0x000fc8000f8e003f */
[----:B------:R-:W-:-:S03]  /*4430*/  USHF.R.U32.HI UR4, URZ, 0x1, UR5 ;  /* 0x000000013f047899 */ /* 0x000fc60008011605 */
[----:B------:R-:W-:Y:S01]  /*4440*/  UMOV UR5, 0x400 ;  /* 0x0000040000057882 */ /* 0x000fe20000000000 */
[----:B------:R-:W-:Y:S02]  /*4450*/  UIMAD UR6, UR4, -0x3, UR6 ;  /* 0xfffffffd040678a4 */ /* 0x000fe4000f8e0206 */
[----:B0-----:R-:W-:-:S04]  /*4460*/  ULEA UR5, UR7, UR5, 0x18 ;  /* 0x0000000507057291 */ /* 0x001fc8000f8ec03f */
[----:B------:R-:W-:-:S04]  /*4470*/  ULEA UR6, UR6, UR5, 0x3 ;  /* 0x0000000506067291 */ /* 0x000fc8000f8e183f */
[----:B------:R-:W-:-:S04]  /*4480*/  UIADD3 UR6, UR6, 0x18, URZ ;  /* 0x0000001806067890 */ /* 0x000fc8000fffe03f */
[----:B------:R-:W-:-:S09]  /*4490*/  UPRMT UR6, URZ, 0x654, UR6 ;  /* 0x000006543f067896 */ /* 0x000fd20008000006 */
[----:B------:R-:W-:Y:S01]  /*44a0*/  SYNCS.ARRIVE.TRANS64.RED.A1T0 RZ, [UR6], RZ ;  /* 0x000000ffffff79a7 */ /* 0x000fe20008100406 */
[----:B------:R-:W-:Y:S05]  /*44b0*/  @P0 BRA `(.L_x_26) ;  /* 0x0000000000040947 */ /* 0x000fea0003800000 */
[----:B------:R-:W-:Y:S01]  /*44c0*/  BPT.TRAP 0x1 ;  /* 0x000000040000795c */ /* 0x000fe20000300000 */
.L_x_26:
[----:B------:R-:W-:Y:S01]  /*44d0*/  IMAD R10, R91, 0x70, RZ ;  /* 0x000000705b0a7824 */ /* 0x000fe200078e02ff */
[----:B------:R-:W-:Y:S01]  /*44e0*/  UIADD3 UR37, UR41, UR37, URZ ;  /* 0x0000002529257290 */ /* 0x000fe2000fffe03f */
[----:B------:R-:W-:Y:S01]  /*44f0*/  SHF.R.S32.HI R13, RZ, 0x1f, R89 ;  /* 0x0000001fff0d7819 */ /* 0x000fe20000011459 */
[----:B------:R-:W-:Y:S01]  /*4500*/  ULDC UR7, c[0x0][0x288] ;  /* 0x0000a20000077ab9 */ /* 0x000fe20000000800 */
[----:B------:R-:W-:Y:S01]  /*4510*/  IMAD.SHL.U32 R3, R93, 0x80, RZ ;  /* 0x000000805d037824 */ /* 0x000fe200078e00ff */
[C---:B------:R-:W-:Y:S01]  /*4520*/  LOP3.LUT R8, R10.reuse, 0x6, R85, 0xf8, !PT ;  /* 0x000000060a087812 */ /* 0x040fe200078ef855 */
[----:B------:R-:W-:Y:S01]  /*4530*/  UISETP.GT.U32.AND UP0, UPT, UR37, 0x2, UPT ;  /* 0x000000022500788c */ /* 0x000fe2000bf04070 */
[----:B------:R-:W-:Y:S01]  /*4540*/  ISETP.GE.AND P0, PT, R10, UR7, PT ;  /* 0x000000070a007c0c */ /* 0x000fe2000bf06270 */
[----:B------:R-:W-:Y:S01]  /*4550*/  ULDC.64 UR4, c[0x0][0x5d0] ;  /* 0x0001740000047ab9 */ /* 0x000fe20000000a00 */
[----:B------:R-:W-:Y:S01]  /*4560*/  SHF.R.S32.HI R9, RZ, 0x1f, R8 ;  /* 0x0000001fff097819 */ /* 0x000fe20000011408 */
[----:B------:R-:W-:Y:S01]  /*4570*/  ULDC UR10, c[0x0][0x284] ;  /* 0x0000a100000a7ab9 */ /* 0x000fe20000000800 */
[----:B------:R-:W-:Y:S01]  /*4580*/  IMAD R0, R13, UR4, RZ ;  /* 0x000000040d007c24 */ /* 0x000fe2000f8e02ff */
[----:B------:R-:W-:Y:S01]  /*4590*/  UISETP.LT.U32.AND UP0, UPT, UR41, 0x3, UP0 ;  /* 0x000000032900788c */ /* 0x000fe20008701070 */
[----:B------:R-:W-:Y:S01]  /*45a0*/  ISETP.GE.OR P0, PT, R3, UR10, P0 ;  /* 0x0000000a03007c0c */ /* 0x000fe20008706670 */
[----:B------:R-:W-:Y:S01]  /*45b0*/  UISETP.GE.U32.AND UP1, UPT, UR41, 0x3, UPT ;  /* 0x000000032900788c */ /* 0x000fe2000bf26070 */
[C---:B------:R-:W-:Y:S01]  /*45c0*/  IMAD R7, R89.reuse, UR5, R0 ;  /* 0x0000000559077c24 */ /* 0x040fe2000f8e0200 */
[----:B------:R-:W-:Y:S01]  /*45d0*/  USEL UR6, URZ, 0x1, !UP0 ;  /* 0x000000013f067887 */ /* 0x000fe2000c000000 */
[----:B------:R-:W-:Y:S01]  /*45e0*/  IMAD.WIDE.U32 R4, R89, UR4, R8 ;  /* 0x0000000459047c25 */ /* 0x000fe2000f8e0008 */
[----:B------:R-:W-:Y:S01]  /*45f0*/  UIMAD.WIDE.U32 UR4, UR37, -0x55555555, URZ ;  /* 0xaaaaaaab250478a5 */ /* 0x000fe2000f8e003f */
[----:B------:R-:W-:-:S02]  /*4600*/  ULDC.64 UR8, c[0x0][0x5c8] ;  /* 0x0001720000087ab9 */ /* 0x000fc40000000a00 */
[----:B------:R-:W-:Y:S01]  /*4610*/  IMAD.WIDE R92, R93, 0x80, R22 ;  /* 0x000000805d5c7825 */ /* 0x000fe200078e0216 */
[----:B------:R-:W-:Y:S02]  /*4620*/  USHF.R.U32.HI UR4, URZ, 0x1, UR5 ;  /* 0x000000013f047899 */ /* 0x000fe40008011605 */
[----:B------:R-:W-:Y:S01]  /*4630*/  ULOP3.LUT UR36, UR36, UR6, URZ, 0x3c, !UPT ;  /* 0x0000000624247292 */ /* 0x000fe2000f8e3c3f */
[----:B------:R-:W-:Y:S01]  /*4640*/  IMAD R11, R93, UR8, RZ ;  /* 0x000000085d0b7c24 */ /* 0x000fe2000f8e02ff */
[----:B------:R-:W-:Y:S01]  /*4650*/  UIMAD UR37, UR4, -0x3, UR37 ;  /* 0xfffffffd042578a4 */ /* 0x000fe2000f8e0225 */
[----:B------:R-:W-:Y:S01]  /*4660*/  IMAD.IADD R5, R5, 0x1, R7 ;  /* 0x0000000105057824 */ /* 0x000fe200078e0207 */
[----:B------:R-:W-:Y:S01]  /*4670*/  @UP1 ULOP3.LUT UR36, UR36, 0x1, UR4, 0x78, !UPT ;  /* 0x0000000124241892 */ /* 0x000fe2000f8e7804 */
[C---:B------:R-:W-:Y:S02]  /*4680*/  IMAD R11, R92.reuse, UR9, R11 ;  /* 0x000000095c0b7c24 */ /* 0x040fe4000f8e020b */
[----:B------:R-:W-:-:S04]  /*4690*/  IMAD.WIDE.U32 R6, R92, UR8, R4 ;  /* 0x000000085c067c25 */ /* 0x000fc8000f8e0004 */
[----:B------:R-:W-:Y:S01]  /*46a0*/  IMAD.MOV.U32 R0, RZ, RZ, -0x1 ;  /* 0xffffffffff007424 */ /* 0x000fe200078e00ff */
[----:B------:R-:W-:Y:S06]  /*46b0*/  @P0 BRA `(.L_x_28) ;  /* 0x0000003800400947 */ /* 0x000fec0003800000 */
[----:B-----5:R-:W-:Y:S01]  /*46c0*/  FSETP.NEU.AND P0, PT, R80, RZ, PT ;  /* 0x000000ff5000720b */ /* 0x020fe20003f0d000 */
[----:B------:R-:W-:Y:S01]  /*46d0*/  IMAD.IADD R4, R81, 0x1, -R10 ;  /* 0x0000000151047824 */ /* 0x000fe200078e0a0a */
[----:B------:R-:W-:Y:S01]  /*46e0*/  BSSY B0, `(.L_x_28) ;  /* 0x000038d000007945 */ /* 0x000fe20003800000 */
[----:B------:R-:W-:Y:S02]  /*46f0*/  IMAD.IADD R3, R88, 0x1, -R3 ;  /* 0x0000000158037824 */ /* 0x000fe400078e0a03 */
[----:B------:R-:W-:Y:S01]  /*4700*/  IMAD.IADD R91, R7, 0x1, R11 ;  /* 0x00000001075b7824 */ /* 0x000fe200078e020b */
[----:B------:R-:W-:-:S04]  /*4710*/  ISETP.GT.AND P1, PT, R4, RZ, PT ;  /* 0x000000ff0400720c */ /* 0x000fc80003f24270 */
[----:B------:R-:W-:-:S03]  /*4720*/  ISETP.GT.AND P2, PT, R3, RZ, P1 ;  /* 0x000000ff0300720c */ /* 0x000fc60000f44270 */
[----:B------:R-:W-:Y:S10]  /*4730*/  @!P0 BRA `(.L_x_29) ;  /* 0x0000002400dc8947 */ /* 0x000ff40003800000 */
[----:B------:R-:W0:Y:S01]  /*4740*/  LDC.64 R96, c[0x0][0x5b8] ;  /* 0x00016e00ff607b82 */ /* 0x000e220000000a00 */
[----:B------:R-:W-:-:S07]  /*4750*/  ULDC.64 UR4, c[0x0][0x5c0] ;  /* 0x0001700000047ab9 */ /* 0x000fce0000000a00 */
[----:B------:R-:W1:Y:S08]  /*4760*/  LDC.64 R100, c[0x0][0x5b0] ;  /* 0x00016c00ff647b82 */ /* 0x000e700000000a00 */
[----:B------:R-:W2:Y:S01]  /*4770*/  LDC.64 R102, c[0x0][0x5a8] ;  /* 0x00016a00ff667b82 */ /* 0x000ea20000000a00 */
[-C--:B0-----:R-:W-:Y:S02]  /*4780*/  IMAD R10, R13, R96.reuse, RZ ;  /* 0x000000600d0a7224 */ /* 0x081fe400078e02ff */
[----:B------:R-:W-:-:S04]  /*4790*/  IMAD.WIDE.U32 R94, R89, R96, R8 ;  /* 0x00000060595e7225 */ /* 0x000fc800078e0008 */
[----:B------:R-:W-:Y:S02]  /*47a0*/  IMAD R97, R89, R97, R10 ;  /* 0x0000006159617224 */ /* 0x000fe400078e020a */
[-C--:B-1----:R-:W-:Y:S02]  /*47b0*/  IMAD R5, R93, R100.reuse, RZ ;  /* 0x000000645d057224 */ /* 0x082fe400078e02ff */
[----:B------:R-:W-:Y:S02]  /*47c0*/  IMAD.IADD R13, R95, 0x1, R97 ;  /* 0x000000015f0d7824 */ /* 0x000fe400078e0261 */
[----:B------:R-:W-:Y:S02]  /*47d0*/  IMAD.MOV.U32 R12, RZ, RZ, R94 ;  /* 0x000000ffff0c7224 */ /* 0x000fe400078e005e */
[C---:B------:R-:W-:Y:S02]  /*47e0*/  IMAD R99, R92.reuse, R101, R5 ;  /* 0x000000655c637224 */ /* 0x040fe400078e0205 */
[----:B------:R-:W-:-:S04]  /*47f0*/  IMAD.WIDE.U32 R10, R92, R100, R12 ;  /* 0x000000645c0a7225 */ /* 0x000fc800078e000c */
[----:B------:R-:W-:Y:S01]  /*4800*/  IMAD.IADD R5, R11, 0x1, R99 ;  /* 0x000000010b057824 */ /* 0x000fe200078e0263 */
[----:B--2---:R-:W-:-:S04]  /*4810*/  LEA R14, P0, R10, R102, 0x1 ;  /* 0x000000660a0e7211 */ /* 0x004fc800078008ff */
[----:B------:R-:W-:-:S05]  /*4820*/  LEA.HI.X R15, R10, R103, R5, 0x1, P0 ;  /* 0x000000670a0f7211 */ /* 0x000fca00000f0c05 */
[----:B------:R-:W2:Y:S01]  /*4830*/  @P2 LDG.E.LTC128B.U16 R5, desc[UR44][R14.64] ;  /* 0x0000002c0e052981 */ /* 0x000ea2000c1e1520 */
[----:B------:R-:W-:Y:S01]  /*4840*/  LEA R10, P0, R6, UR4, 0x1 ;  /* 0x00000004060a7c11 */ /* 0x000fe2000f8008ff */
[----:B------:R-:W-:Y:S01]  /*4850*/  IMAD.WIDE.U32 R20, R92, R100, R8 ;  /* 0x000000645c147225 */ /* 0x000fe200078e0008 */
[----:B------:R-:W-:Y:S02]  /*4860*/  BSSY B1, `(.L_x_30) ;  /* 0x0000013000017945 */ /* 0x000fe40003800000 */
[----:B------:R-:W-:Y:S01]  /*4870*/  LEA.HI.X R11, R6, UR5, R91, 0x1, P0 ;  /* 0x00000005060b7c11 */ /* 0x000fe200080f0c5b */
[----:B------:R-:W-:Y:S01]  /*4880*/  IMAD.IADD R21, R99, 0x1, R21 ;  /* 0x0000000163157824 */ /* 0x000fe200078e0215 */
[----:B------:R-:W-:Y:S01]  /*4890*/  ISETP.GT.AND P0, PT, R4, 0x1, PT ;  /* 0x000000010400780c */ /* 0x000fe20003f04270 */
[----:B------:R-:W-:-:S03]  /*48a0*/  IMAD.WIDE.U32 R20, R89, R96, R20 ;  /* 0x0000006059147225 */ /* 0x000fc600078e0014 */
[----:B------:R-:W-:Y:S02]  /*48b0*/  ISETP.GT.AND P3, PT, R3, RZ, P0 ;  /* 0x000000ff0300720c */ /* 0x000fe40000764270 */
[----:B------:R-:W-:Y:S01]  /*48c0*/  LEA R6, P4, R20, R102, 0x1 ;  /* 0x0000006614067211 */ /* 0x000fe200078808ff */
[----:B--2---:R-:W-:-:S04]  /*48d0*/  IMAD.U32 R7, R5, 0x10000, RZ ;  /* 0x0001000005077824 */ /* 0x004fc800078e00ff */
[----:B------:R-:W-:-:S04]  /*48e0*/  FMUL R7, R7, R80 ;  /* 0x0000005007077220 */ /* 0x000fc80000400000 */
[----:B------:R-:W-:-:S05]  /*48f0*/  FFMA R7, R72, R19, R7 ;  /* 0x0000001348077223 */ /* 0x000fca0000000007 */
[----:B------:R-:W-:Y:S01]  /*4900*/  F2FP.BF16.F32.PACK_AB R14, RZ, R7 ;  /* 0x00000007ff0e723e */ /* 0x000fe200000010ff */
[----:B------:R-:W-:-:S03]  /*4910*/  IMAD.IADD R7, R97, 0x1, R21 ;  /* 0x0000000161077824 */ /* 0x000fc600078e0215 */
[----:B------:R-:W-:Y:S01]  /*4920*/  PRMT R15, R14, 0x7610, R15 ;  /* 0x000076100e0f7816 */ /* 0x000fe2000000000f */
[----:B------:R-:W-:Y:S01]  /*4930*/  IMAD.SHL.U32 R14, R100, 0x8, RZ ;  /* 0x00000008640e7824 */ /* 0x000fe200078e00ff */
[----:B------:R-:W-:-:S03]  /*4940*/  LEA.HI.X R7, R20, R103, R7, 0x1, P4 ;  /* 0x0000006714077211 */ /* 0x000fc600020f0c07 */
[----:B------:R0:W-:Y:S02]  /*4950*/  @P2 STG.E.U16 desc[UR44][R10.64], R15 ;  /* 0x0000000f0a002986 */ /* 0x0001e4000c10152c */
[----:B0-----:R-:W-:Y:S01]  /*4960*/  SHF.L.U64.HI R15, R100, 0x3, R101 ;  /* 0x00000003640f7819 */ /* 0x001fe20000010265 */
[----:B------:R-:W-:Y:S06]  /*4970*/  @!P3 BRA `(.L_x_31) ;  /* 0x000000000004b947 */ /* 0x000fec0003800000 */
[----:B------:R0:W5:Y:S02]  /*4980*/  LDG.E.LTC128B.U16 R5, desc[UR44][R6.64+0x2] ;  /* 0x0000022c06057981 */ /* 0x000164000c1e1520 */
.L_x_31:
[----:B------:R-:W-:Y:S05]  /*4990*/  BSYNC B1 ;  /* 0x0000000000017941 */ /* 0x000fea0003800000 */
.L_x_30:
[----:B-----5:R-:W-:Y:S01]  /*49a0*/  IMAD.U32 R91, R5, 0x10000, RZ ;  /* 0x00010000055b7824 */ /* 0x020fe200078e00ff */
[----:B------:R-:W-:Y:S01]  /*49b0*/  ISETP.GT.AND P1, PT, R3, 0x8, P1 ;  /* 0x000000080300780c */ /* 0x000fe20000f24270 */
[----:B------:R-:W-:Y:S01]  /*49c0*/  IMAD.WIDE.U32 R20, R92, R100, R14 ;  /* 0x000000645c147225 */ /* 0x000fe200078e000e */
[----:B------:R-:W-:-:S03]  /*49d0*/  PRMT R72, R5, 0x7610, R72 ;  /* 0x0000761005487816 */ /* 0x000fc60000000048 */
[----:B------:R-:W-:Y:S01]  /*49e0*/  FMUL R12, R91, R80 ;  /* 0x000000505b0c7220 */ /* 0x000fe20000400000 */
[----:B------:R-:W-:Y:S01]  /*49f0*/  IMAD.IADD R99, R99, 0x1, R21 ;  /* 0x0000000163637824 */ /* 0x000fe200078e0215 */
[----:B------:R-:W-:Y:S02]  /*4a00*/  IADD3 R94, P2, R94, R20, RZ ;  /* 0x000000145e5e7210 */ /* 0x000fe40007f5e0ff */
[----:B------:R-:W-:-:S03]  /*4a10*/  FFMA R12, R73, R19, R12 ;  /* 0x00000013490c7223 */ /* 0x000fc6000000000c */
[----:B------:R-:W-:Y:S02]  /*4a20*/  IMAD.X R13, R99, 0x1, R13, P2 ;  /* 0x00000001630d7824 */ /* 0x000fe400010e060d */
[----:B------:R-:W-:Y:S02]  /*4a30*/  F2FP.BF16.F32.PACK_AB R12, RZ, R12 ;  /* 0x0000000cff0c723e */ /* 0x000fe400000010ff */
[----:B------:R-:W-:Y:S02]  /*4a40*/  LEA R14, P2, R94, R102, 0x1 ;  /* 0x000000665e0e7211 */ /* 0x000fe400078408ff */
[----:B------:R-:W-:Y:S02]  /*4a50*/  PRMT R21, R12, 0x7610, R21 ;  /* 0x000076100c157816 */ /* 0x000fe40000000015 */
[----:B------:R-:W-:-:S03]  /*4a60*/  LEA.HI.X R15, R94, R103, R13, 0x1, P2 ;  /* 0x000000675e0f7211 */ /* 0x000fc600010f0c0d */
[----:B------:R1:W-:Y:S04]  /*4a70*/  @P3 STG.E.U16 desc[UR44][R10.64+0x2], R21 ;  /* 0x000002150a003986 */ /* 0x0003e8000c10152c */
[----:B------:R-:W2:Y:S01]  /*4a80*/  @P1 LDG.E.LTC128B.U16 R72, desc[UR44][R14.64] ;  /* 0x0000002c0e481981 */ /* 0x000ea2000c1e1520 */
[----:B------:R-:W-:Y:S01]  /*4a90*/  IADD3 R20, P2, R8, R20, RZ ;  /* 0x0000001408147210 */ /* 0x000fe20007f5e0ff */
[----:B------:R-:W-:Y:S01]  /*4aa0*/  BSSY B1, `(.L_x_32) ;  /* 0x0000011000017945 */ /* 0x000fe20003800000 */
[C---:B------:R-:W-:Y:S02]  /*4ab0*/  SHF.L.U64.HI R13, R84.reuse, 0x1, R83 ;  /* 0x00000001540d7819 */ /* 0x040fe40000010253 */
[----:B------:R-:W-:Y:S01]  /*4ac0*/  ISETP.GT.AND P0, PT, R3, 0x8, P0 ;  /* 0x000000080300780c */ /* 0x000fe20000704270 */
[----:B-1----:R-:W-:Y:S01]  /*4ad0*/  IMAD.X R21, R9, 0x1, R99, P2 ;  /* 0x0000000109157824 */ /* 0x002fe200010e0663 */
[----:B------:R-:W-:Y:S01]  /*4ae0*/  LEA R12, P2, R84, R10, 0x1 ;  /* 0x0000000a540c7211 */ /* 0x000fe200078408ff */
[----:B------:R-:W-:-:S04]  /*4af0*/  IMAD.WIDE.U32 R20, R89, R96, R20 ;  /* 0x0000006059147225 */ /* 0x000fc800078e0014 */
[----:B------:R-:W-:Y:S01]  /*4b00*/  IMAD.X R13, R13, 0x1, R11, P2 ;  /* 0x000000010d0d7824 */ /* 0x000fe200010e060b */
[----:B------:R-:W-:Y:S01]  /*4b10*/  LEA R8, P3, R20, R102, 0x1 ;  /* 0x0000006614087211 */ /* 0x000fe200078608ff */
[----:B------:R-:W-:-:S05]  /*4b20*/  IMAD.IADD R9, R97, 0x1, R21 ;  /* 0x0000000161097824 */ /* 0x000fca00078e0215 */
[----:B------:R-:W-:Y:S01]  /*4b30*/  LEA.HI.X R9, R20, R103, R9, 0x1, P3 ;  /* 0x0000006714097211 */ /* 0x000fe200018f0c09 */
[----:B--2---:R-:W-:-:S04]  /*4b40*/  IMAD.U32 R5, R72, 0x10000, RZ ;  /* 0x0001000048057824 */ /* 0x004fc800078e00ff */
[----:B------:R-:W-:-:S04]  /*4b50*/  FMUL R5, R5, R80 ;  /* 0x0000005005057220 */ /* 0x000fc80000400000 */
[----:B------:R-:W-:-:S05]  /*4b60*/  FFMA R5, R74, R19, R5 ;  /* 0x000000134a057223 */ /* 0x000fca0000000005 */
[----:B------:R-:W-:-:S05]  /*4b70*/  F2FP.BF16.F32.PACK_AB R5, RZ, R5 ;  /* 0x00000005ff05723e */ /* 0x000fca00000010ff */
[----:B------:R1:W-:Y:S01]  /*4b80*/  @P1 STG.E.U16 desc[UR44][R12.64], R5 ;  /* 0x000000050c001986 */ /* 0x0003e2000c10152c */
[----:B------:R-:W-:Y:S05]  /*4b90*/  @!P0 BRA `(.L_x_33) ;  /* 0x0000000000048947 */ /* 0x000fea0003800000 */
[----:B------:R2:W5:Y:S02]  /*4ba0*/  LDG.E.LTC128B.U16 R72, desc[UR44][R8.64+0x2] ;  /* 0x0000022c08487981 */ /* 0x000564000c1e1520 */
.L_x_33:
[----:B------:R-:W-:Y:S05]  /*4bb0*/  BSYNC B1 ;  /* 0x0000000000017941 */ /* 0x000fea0003800000 */
.L_x_32:
[----:B-1---5:R-:W-:Y:S01]  /*4bc0*/  IMAD.U32 R5, R72, 0x10000, RZ ;  /* 0x0001000048057824 */ /* 0x022fe200078e00ff */
[----:B------:R-:W-:Y:S01]  /*4bd0*/  ISETP.GT.AND P1, PT, R4, 0x8, PT ;  /* 0x000000080400780c */ /* 0x000fe20003f24270 */
[----:B------:R-:W-:Y:S02]  /*4be0*/  BSSY B1, `(.L_x_34) ;  /* 0x0000008000017945 */ /* 0x000fe40003800000 */
[----:B------:R-:W-:Y:S01]  /*4bf0*/  FMUL R14, R5, R80 ;  /* 0x00000050050e7220 */ /* 0x000fe20000400000 */
[----:B------:R-:W-:-:S03]  /*4c00*/  ISETP.GT.AND P2, PT, R3, RZ, P1 ;  /* 0x000000ff0300720c */ /* 0x000fc60000f44270 */
[----:B------:R-:W-:-:S05]  /*4c10*/  FFMA R14, R75, R19, R14 ;  /* 0x000000134b0e7223 */ /* 0x000fca000000000e */
[----:B------:R-:W-:-:S05]  /*4c20*/  F2FP.BF16.F32.PACK_AB R14, RZ, R14 ;  /* 0x0000000eff0e723e */ /* 0x000fca00000010ff */
[----:B------:R1:W-:Y:S01]  /*4c30*/  @P0 STG.E.U16 desc[UR44][R12.64+0x2], R14 ;  /* 0x0000020e0c000986 */ /* 0x0003e2000c10152c */
[----:B------:R-:W-:Y:S05]  /*4c40*/  @!P2 BRA `(.L_x_35) ;  /* 0x000000000004a947 */ /* 0x000fea0003800000 */
[----:B------:R3:W5:Y:S02]  /*4c50*/  LDG.E.LTC128B.U16 R72, desc[UR44][R6.64+0x10] ;  /* 0x0000102c06487981 */ /* 0x000764000c1e1520 */
.L_x_35:
[----:B------:R-:W-:Y:S05]  /*4c60*/  BSYNC B1 ;  /* 0x0000000000017941 */ /* 0x000fea0003800000 */
.L_x_34:
[----:B-----5:R-:W-:Y:S01]  /*4c70*/  IMAD.U32 R5, R72, 0x10000, RZ ;  /* 0x0001000048057824 */ /* 0x020fe200078e00ff */
        /* <DEDUP_REMOVED lines=9> */
.L_x_37:
[----:B------:R-:W-:Y:S05]  /*4d10*/  BSYNC B1 ;  /* 0x0000000000017941 */ /* 0x000fea0003800000 */
.L_x_36:
[----:B----45:R-:W-:Y:S01]  /*4d20*/  IMAD.U32 R5, R72, 0x10000, RZ ;  /* 0x0001000048057824 */ /* 0x030fe200078e00ff */
[----:B------:R-:W-:Y:S01]  /*4d30*/  ISETP.GT.AND P1, PT, R3, 0x8, P1 ;  /* 0x000000080300780c */ /* 0x000fe20000f24270 */
[----:B------:R-:W-:Y:S02]  /*4d40*/  BSSY B1, `(.L_x_38) ;  /* 0x0000007000017945 */ /* 0x000fe40003800000 */
[----:B-1----:R-:W-:-:S04]  /*4d50*/  FMUL R14, R5, R80 ;  /* 0x00000050050e7220 */ /* 0x002fc80000400000 */
[----:B------:R-:W-:-:S05]  /*4d60*/  FFMA R14, R77, R19, R14 ;  /* 0x000000134d0e7223 */ /* 0x000fca000000000e */
[----:B------:R-:W-:-:S05]  /*4d70*/  F2FP.BF16.F32.PACK_AB R14, RZ, R14 ;  /* 0x0000000eff0e723e */ /* 0x000fca00000010ff */
[----:B------:R1:W-:Y:S01]  /*4d80*/  @P3 STG.E.U16 desc[UR44][R10.64+0x12], R14 ;  /* 0x0000120e0a003986 */ /* 0x0003e2000c10152c */
[----:B------:R-:W-:Y:S05]  /*4d90*/  @!P1 BRA `(.L_x_39) ;  /* 0x0000000000049947 */ /* 0x000fea0003800000 */
[----:B------:R4:W5:Y:S02]  /*4da0*/  LDG.E.LTC128B.U16 R72, desc[UR44][R8.64+0x10] ;  /* 0x0000102c08487981 */ /* 0x000964000c1e1520 */
.L_x_39:
[----:B------:R-:W-:Y:S05]  /*4db0*/  BSYNC B1 ;  /* 0x0000000000017941 */ /* 0x000fea0003800000 */
.L_x_38:
[----:B-----5:R-:W-:Y:S01]  /*4dc0*/  IMAD.U32 R5, R72, 0x10000, RZ ;  /* 0x0001000048057824 */ /* 0x020fe200078e00ff */
[----:B------:R-:W-:Y:S01]  /*4dd0*/  ISETP.GT.AND P0, PT, R3, 0x8, P0 ;  /* 0x000000080300780c */ /* 0x000fe20000704270 */
[----:B------:R-:W-:Y:S02]  /*4de0*/  BSSY B1, `(.L_x_40) ;  /* 0x0000007000017945 */ /* 0x000fe40003800000 */
[----:B------:R-:W-:-:S04]  /*4df0*/  FMUL R5, R5, R80 ;  /* 0x0000005005057220 */ /* 0x000fc80000400000 */
[----:B------:R-:W-:-:S05]  /*4e00*/  FFMA R5, R78, R19, R5 ;  /* 0x000000134e057223 */ /* 0x000fca0000000005 */
[----:B------:R-:W-:-:S05]  /*4e10*/  F2FP.BF16.F32.PACK_AB R5, RZ, R5 ;  /* 0x00000005ff05723e */ /* 0x000fca00000010ff */
[----:B------:R0:W-:Y:S01]  /*4e20*/  @P1 STG.E.U16 desc[UR44][R12.64+0x10], R5 ;  /* 0x000010050c001986 */ /* 0x0001e2000c10152c */
[----:B------:R-:W-:Y:S05]  /*4e30*/  @!P0 BRA `(.L_x_41) ;  /* 0x0000000000048947 */ /* 0x000fea0003800000 */
[----:B------:R0:W5:Y:S02]  /*4e40*/  LDG.E.LTC128B.U16 R72, desc[UR44][R8.64+0x12] ;  /* 0x0000122c08487981 */ /* 0x000164000c1e1520 */
.L_x_41:
[----:B------:R-:W-:Y:S05]  /*4e50*/  BSYNC B1 ;  /* 0x0000000000017941 */ /* 0x000fea0003800000 */
.L_x_40:
[----:B0----5:R-:W-:Y:S01]  /*4e60*/  IMAD.U32 R5, R72, 0x10000, RZ ;  /* 0x0001000048057824 */ /* 0x021fe200078e00ff */
[----:B------:R-:W-:Y:S01]  /*4e70*/  ISETP.GT.AND P1, PT, R4, 0x10, PT ;  /* 0x000000100400780c */ /* 0x000fe20003f24270 */
[----:B------:R-:W-:Y:S02]  /*4e80*/  BSSY B1, `(.L_x_42) ;  /* 0x0000008000017945 */ /* 0x000fe40003800000 */
[----:B-1----:R-:W-:Y:S01]  /*4e90*/  FMUL R14, R5, R80 ;  /* 0x00000050050e7220 */ /* 0x002fe20000400000 */
[----:B------:R-:W-:-:S03]  /*4ea0*/  ISETP.GT.AND P2, PT, R3, RZ, P1 ;  /* 0x000000ff0300720c */ /* 0x000fc60000f44270 */
[----:B------:R-:W-:-:S05]  /*4eb0*/  FFMA R14, R79, R19, R14 ;  /* 0x000000134f0e7223 */ /* 0x000fca000000000e */
[----:B------:R-:W-:-:S05]  /*4ec0*/  F2FP.BF16.F32.PACK_AB R14, RZ, R14 ;  /* 0x0000000eff0e723e */ /* 0x000fca00000010ff */
[----:B------:R0:W-:Y:S01]  /*4ed0*/  @P0 STG.E.U16 desc[UR44][R12.64+0x12], R14 ;  /* 0x0000120e0c000986 */ /* 0x0001e2000c10152c */
[----:B------:R-:W-:Y:S05]  /*4ee0*/  @!P2 BRA `(.L_x_43) ;  /* 0x000000000004a947 */ /* 0x000fea0003800000 */
[----:B------:R1:W5:Y:S02]  /*4ef0*/  LDG.E.LTC128B.U16 R72, desc[UR44][R6.64+0x20] ;  /* 0x0000202c06487981 */ /* 0x000364000c1e1520 */
.L_x_43:
[----:B------:R-:W-:Y:S05]  /*4f00*/  BSYNC B1 ;  /* 0x0000000000017941 */ /* 0x000fea0003800000 */
.L_x_42:
        /* <DEDUP_REMOVED lines=10> */
.L_x_45:
[----:B------:R-:W-:Y:S05]  /*4fb0*/  BSYNC B1 ;  /* 0x0000000000017941 */ /* 0x000fea0003800000 */
.L_x_44:
[----:B0----5:R-:W-:Y:S01]  /*4fc0*/  IMAD.U32 R5, R72, 0x10000, RZ ;  /* 0x0001000048057824 */ /* 0x021fe200078e00ff */
        /* <DEDUP_REMOVED lines=8> */
.L_x_47:
[----:B------:R-:W-:Y:S05]  /*5050*/  BSYNC B1 ;  /* 0x0000000000017941 */ /* 0x000fea0003800000 */
.L_x_46:
        /* <DEDUP_REMOVED lines=9> */
.L_x_49:
[----:B------:R-:W-:Y:S05]  /*50f0*/  BSYNC B1 ;  /* 0x0000000000017941 */ /* 0x000fea0003800000 */
.L_x_48:
[----:B0----5:R-:W-:Y:S01]  /*5100*/  IMAD.U32 R5, R72, 0x10000, RZ ;  /* 0x0001000048057824 */ /* 0x021fe200078e00ff */
        /* <DEDUP_REMOVED lines=9> */
.L_x_51:
[----:B------:R-:W-:Y:S05]  /*51a0*/  BSYNC B1 ;  /* 0x0000000000017941 */ /* 0x000fea0003800000 */
.L_x_50:
        /* <DEDUP_REMOVED lines=10> */
.L_x_53:
[----:B------:R-:W-:Y:S05]  /*5250*/  BSYNC B1 ;  /* 0x0000000000017941 */ /* 0x000fea0003800000 */
.L_x_52:
        /* <DEDUP_REMOVED lines=9> */
.L_x_55:
[----:B------:R-:W-:Y:S05]  /*52f0*/  BSYNC B1 ;  /* 0x0000000000017941 */ /* 0x000fea0003800000 */
.L_x_54:
        /* <DEDUP_REMOVED lines=9> */
.L_x_57:
[----:B------:R-:W-:Y:S05]  /*5390*/  BSYNC B1 ;  /* 0x0000000000017941 */ /* 0x000fea0003800000 */
.L_x_56:
        /* <DEDUP_REMOVED lines=10> */
.L_x_59:
[----:B------:R-:W-:Y:S05]  /*5440*/  BSYNC B1 ;  /* 0x0000000000017941 */ /* 0x000fea0003800000 */
.L_x_58:
        /* <DEDUP_REMOVED lines=10> */
.L_x_61:
[----:B------:R-:W-:Y:S05]  /*54f0*/  BSYNC B1 ;  /* 0x0000000000017941 */ /* 0x000fea0003800000 */
.L_x_60:
        /* <DEDUP_REMOVED lines=9> */
.L_x_63:
[----:B------:R-:W-:Y:S05]  /*5590*/  BSYNC B1 ;  /* 0x0000000000017941 */ /* 0x000fea0003800000 */
.L_x_62:
        /* <DEDUP_REMOVED lines=9> */
.L_x_65:
[----:B------:R-:W-:Y:S05]  /*5630*/  BSYNC B1 ;  /* 0x0000000000017941 */ /* 0x000fea0003800000 */
.L_x_64:
        /* <DEDUP_REMOVED lines=10> */
.L_x_67:
[----:B------:R-:W-:Y:S05]  /*56e0*/  BSYNC B1 ;  /* 0x0000000000017941 */ /* 0x000fea0003800000 */
.L_x_66:
        /* <DEDUP_REMOVED lines=10> */
.L_x_69:
[----:B------:R-:W-:Y:S05]  /*5790*/  BSYNC B1 ;  /* 0x0000000000017941 */ /* 0x000fea0003800000 */
.L_x_68:
        /* <DEDUP_REMOVED lines=9> */
.L_x_71:
[----:B------:R-:W-:Y:S05]  /*5830*/  BSYNC B1 ;  /* 0x0000000000017941 */ /* 0x000fea0003800000 */
.L_x_70:
        /* <DEDUP_REMOVED lines=9> */
.L_x_73:
[----:B------:R-:W-:Y:S05]  /*58d0*/  BSYNC B1 ;  /* 0x0000000000017941 */ /* 0x000fea0003800000 */
.L_x_72:
        /* <DEDUP_REMOVED lines=10> */
.L_x_75:
[----:B------:R-:W-:Y:S05]  /*5980*/  BSYNC B1 ;  /* 0x0000000000017941 */ /* 0x000fea0003800000 */
.L_x_74:
        /* <DEDUP_REMOVED lines=10> */
.L_x_77:
[----:B------:R-:W-:Y:S05]  /*5a30*/  BSYNC B1 ;  /* 0x0000000000017941 */ /* 0x000fea0003800000 */
.L_x_76:
        /* <DEDUP_REMOVED lines=9> */
.L_x_79:
[----:B------:R-:W-:Y:S05]  /*5ad0*/  BSYNC B1 ;  /* 0x0000000000017941 */ /* 0x000fea0003800000 */
.L_x_78:
        /* <DEDUP_REMOVED lines=9> */
.L_x_81:
[----:B------:R-:W-:Y:S05]  /*5b70*/  BSYNC B1 ;  /* 0x0000000000017941 */ /* 0x000fea0003800000 */
.L_x_80:
        /* <DEDUP_REMOVED lines=10> */
.L_x_83:
[----:B------:R-:W-:Y:S05]  /*5c20*/  BSYNC B1 ;  /* 0x0000000000017941 */ /* 0x000fea0003800000 */
.L_x_82:
        /* <DEDUP_REMOVED lines=10> */
.L_x_85:
[----:B------:R-:W-:Y:S05]  /*5cd0*/  BSYNC B1 ;  /* 0x0000000000017941 */ /* 0x000fea0003800000 */
.L_x_84:
        /* <DEDUP_REMOVED lines=9> */
.L_x_87:
[----:B------:R-:W-:Y:S05]  /*5d70*/  BSYNC B1 ;  /* 0x0000000000017941 */ /* 0x000fea0003800000 */
.L_x_86:
        /* <DEDUP_REMOVED lines=9> */
.L_x_89:
[----:B------:R-:W-:Y:S05]  /*5e10*/  BSYNC B1 ;  /* 0x0000000000017941 */ /* 0x000fea0003800000 */
.L_x_88:
        /* <DEDUP_REMOVED lines=10> */
.L_x_91:
[----:B------:R-:W-:Y:S05]  /*5ec0*/  BSYNC B1 ;  /* 0x0000000000017941 */ /* 0x000fea0003800000 */
.L_x_90:
        /* <DEDUP_REMOVED lines=10> */
.L_x_93:
[----:B------:R-:W-:Y:S05]  /*5f70*/  BSYNC B1 ;  /* 0x0000000000017941 */ /* 0x000fea0003800000 */
.L_x_92:
        /* <DEDUP_REMOVED lines=9> */
.L_x_95:
[----:B------:R-:W-:Y:S05]  /*6010*/  BSYNC B1 ;  /* 0x0000000000017941 */ /* 0x000fea0003800000 */
.L_x_94:
        /* <DEDUP_REMOVED lines=9> */
.L_x_97:
[----:B------:R-:W-:Y:S05]  /*60b0*/  BSYNC B1 ;  /* 0x0000000000017941 */ /* 0x000fea0003800000 */
.L_x_96:
        /* <DEDUP_REMOVED lines=10> */
.L_x_99:
[----:B------:R-:W-:Y:S05]  /*6160*/  BSYNC B1 ;  /* 0x0000000000017941 */ /* 0x000fea0003800000 */
.L_x_98:
        /* <DEDUP_REMOVED lines=10> */
.L_x_101:
[----:B------:R-:W-:Y:S05]  /*6210*/  BSYNC B1 ;  /* 0x0000000000017941 */ /* 0x000fea0003800000 */
.L_x_100:
        /* <DEDUP_REMOVED lines=9> */
.L_x_103:
[----:B------:R-:W-:Y:S05]  /*62b0*/  BSYNC B1 ;  /* 0x0000000000017941 */ /* 0x000fea0003800000 */
.L_x_102:
        /* <DEDUP_REMOVED lines=9> */
.L_x_105:
[----:B------:R-:W-:Y:S05]  /*6350*/  BSYNC B1 ;  /* 0x0000000000017941 */ /* 0x000fea0003800000 */
.L_x_104:
        /* <DEDUP_REMOVED lines=10> */
.L_x_107:
[----:B------:R-:W-:Y:S05]  /*6400*/  BSYNC B1 ;  /* 0x0000000000017941 */ /* 0x000fea0003800000 */
.L_x_106:
        /* <DEDUP_REMOVED lines=10> */
.L_x_109:
[----:B------:R-:W-:Y:S05]  /*64b0*/  BSYNC B1 ;  /* 0x0000000000017941 */ /* 0x000fea0003800000 */
.L_x_108:
        /* <DEDUP_REMOVED lines=9> */
.L_x_111:
[----:B------:R-:W-:Y:S05]  /*6550*/  BSYNC B1 ;  /* 0x0000000000017941 */ /* 0x000fea0003800000 */
.L_x_110:
        /* <DEDUP_REMOVED lines=9> */
.L_x_113:
[----:B------:R-:W-:Y:S05]  /*65f0*/  BSYNC B1 ;  /* 0x0000000000017941 */ /* 0x000fea0003800000 */
.L_x_112:
        /* <DEDUP_REMOVED lines=10> */
.L_x_115:
[----:B------:R-:W-:Y:S05]  /*66a0*/  BSYNC B1 ;  /* 0x0000000000017941 */ /* 0x000fea0003800000 */
.L_x_114:
        /* <DEDUP_REMOVED lines=10> */
.L_x_117:
[----:B------:R-:W-:Y:S05]  /*6750*/  BSYNC B1 ;  /* 0x0000000000017941 */ /* 0x000fea0003800000 */
.L_x_116:
        /* <DEDUP_REMOVED lines=9> */
.L_x_119:
[----:B------:R-:W-:Y:S05]  /*67f0*/  BSYNC B1 ;  /* 0x0000000000017941 */ /* 0x000fea0003800000 */
.L_x_118:
        /* <DEDUP_REMOVED lines=9> */
.L_x_121:
[----:B------:R-:W-:Y:S05]  /*6890*/  BSYNC B1 ;  /* 0x0000000000017941 */ /* 0x000fea0003800000 */
.L_x_120:
        /* <DEDUP_REMOVED lines=10> */
.L_x_123:
[----:B------:R-:W-:Y:S05]  /*6940*/  BSYNC B1 ;  /* 0x0000000000017941 */ /* 0x000fea0003800000 */
.L_x_122:
        /* <DEDUP_REMOVED lines=10> */
.L_x_125:
[----:B------:R-:W-:Y:S05]  /*69f0*/  BSYNC B1 ;  /* 0x0000000000017941 */ /* 0x000fea0003800000 */
.L_x_124:
        /* <DEDUP_REMOVED lines=9> */
.L_x_127:
[----:B------:R-:W-:Y:S05]  /*6a90*/  BSYNC B1 ;  /* 0x0000000000017941 */ /* 0x000fea0003800000 */
.L_x_126:
        /* <DEDUP_REMOVED lines=9> */
.L_x_129:
[----:B------:R-:W-:Y:S05]  /*6b30*/  BSYNC B1 ;  /* 0x0000000000017941 */ /* 0x000fea0003800000 */
.L_x_128:
        /* <DEDUP_REMOVED lines=10> */
.L_x_131:
[----:B------:R-:W-:Y:S05]  /*6be0*/  BSYNC B1 ;  /* 0x0000000000017941 */ /* 0x000fea0003800000 */
.L_x_130:
[----:B-----5:R-:W-:Y:S01]  /*6bf0*/  IMAD.U32 R5, R72, 0x10000, RZ ;  /* 0x0001000048057824 */ /* 0x020fe200078e00ff */
[----:B------:R-:W-:Y:S01]  /*6c00*/  ISETP.GT.AND P0, PT, R4, 0x69, PT ;  /* 0x000000690400780c */ /* 0x000fe20003f04270 */
[----:B------:R-:W-:Y:S01]  /*6c10*/  @P2 IMAD.MOV.U32 R4, RZ, RZ, R10 ;  /* 0x000000ffff042224 */ /* 0x000fe200078e000a */
[----:B------:R-:W-:Y:S01]  /*6c20*/  BSSY B1, `(.L_x_132) ;  /* 0x000000a000017945 */ /* 0x000fe20003800000 */
[----:B------:R-:W-:Y:S01]  /*6c30*/  FMUL R5, R5, R80 ;  /* 0x0000005005057220 */ /* 0x000fe20000400000 */
[----:B------:R-:W-:-:S03]  /*6c40*/  ISETP.GT.AND P3, PT, R3, RZ, P0 ;  /* 0x000000ff0300720c */ /* 0x000fc60000764270 */
[----:B------:R-:W-:-:S05]  /*6c50*/  FFMA R5, R28, R19, R5 ;  /* 0x000000131c057223 */ /* 0x000fca0000000005 */
[----:B------:R-:W-:-:S04]  /*6c60*/  F2FP.BF16.F32.PACK_AB R5, RZ, R5 ;  /* 0x00000005ff05723e */ /* 0x000fc800000010ff */
[----:B0-----:R-:W-:Y:S01]  /*6c70*/  PRMT R14, R5, 0x7610, R14 ;  /* 0x00007610050e7816 */ /* 0x001fe2000000000e */
[----:B------:R-:W-:-:S05]  /*6c80*/  @P2 IMAD.MOV.U32 R5, RZ, RZ, R11 ;  /* 0x000000ffff052224 */ /* 0x000fca00078e000b */
[----:B------:R0:W-:Y:S01]  /*6c90*/  @P2 STG.E.U16 desc[UR44][R4.64+0xd0], R14 ;  /* 0x0000d00e04002986 */ /* 0x0001e2000c10152c */
[----:B------:R-:W-:Y:S05]  /*6ca0*/  @!P3 BRA `(.L_x_133) ;  /* 0x000000000004b947 */ /* 0x000fea0003800000 */
[----:B------:R0:W5:Y:S02]  /*6cb0*/  LDG.E.LTC128B.U16 R72, desc[UR44][R6.64+0xd2] ;  /* 0x0000d22c06487981 */ /* 0x000164000c1e1520 */
.L_x_133:
[----:B------:R-:W-:Y:S05]  /*6cc0*/  BSYNC B1 ;  /* 0x0000000000017941 */ /* 0x000fea0003800000 */
.L_x_132:
        /* <DEDUP_REMOVED lines=9> */
.L_x_135:
[----:B------:R-:W-:Y:S05]  /*6d60*/  BSYNC B1 ;  /* 0x0000000000017941 */ /* 0x000fea0003800000 */
.L_x_134:
[----:B-----5:R-:W-:Y:S01]  /*6d70*/  IMAD.U32 R5, R72, 0x10000, RZ ;  /* 0x0001000048057824 */ /* 0x020fe200078e00ff */
[----:B------:R-:W-:Y:S01]  /*6d80*/  ISETP.GT.AND P0, PT, R3, 0x8, P0 ;  /* 0x000000080300780c */ /* 0x000fe20000704270 */
[----:B0-----:R-:W-:Y:S01]  /*6d90*/  @P1 IMAD.MOV.U32 R4, RZ, RZ, R12 ;  /* 0x000000ffff041224 */ /* 0x001fe200078e000c */
[----:B------:R-:W-:Y:S01]  /*6da0*/  BSSY B1, `(.L_x_136) ;  /* 0x0000009000017945 */ /* 0x000fe20003800000 */
[----:B------:R-:W-:-:S04]  /*6db0*/  FMUL R5, R5, R80 ;  /* 0x0000005005057220 */ /* 0x000fc80000400000 */
[----:B------:R-:W-:-:S05]  /*6dc0*/  FFMA R5, R30, R19, R5 ;  /* 0x000000131e057223 */ /* 0x000fca0000000005 */
[----:B------:R-:W-:-:S04]  /*6dd0*/  F2FP.BF16.F32.PACK_AB R5, RZ, R5 ;  /* 0x00000005ff05723e */ /* 0x000fc800000010ff */
[----:B-1-3--:R-:W-:Y:S01]  /*6de0*/  PRMT R6, R5, 0x7610, R6 ;  /* 0x0000761005067816 */ /* 0x00afe20000000006 */
[----:B------:R-:W-:-:S05]  /*6df0*/  @P1 IMAD.MOV.U32 R5, RZ, RZ, R13 ;  /* 0x000000ffff051224 */ /* 0x000fca00078e000d */
[----:B------:R0:W-:Y:S01]  /*6e00*/  @P1 STG.E.U16 desc[UR44][R4.64+0xd0], R6 ;  /* 0x0000d00604001986 */ /* 0x0001e2000c10152c */
[----:B------:R-:W-:Y:S05]  /*6e10*/  @!P0 BRA `(.L_x_137) ;  /* 0x0000000000048947 */ /* 0x000fea0003800000 */
[----:B------:R1:W5:Y:S02]  /*6e20*/  LDG.E.LTC128B.U16 R72, desc[UR44][R8.64+0xd2] ;  /* 0x0000d22c08487981 */ /* 0x000364000c1e1520 */
.L_x_137:
[----:B------:R-:W-:Y:S05]  /*6e30*/  BSYNC B1 ;  /* 0x0000000000017941 */ /* 0x000fea0003800000 */
.L_x_136:
[----:B------:R-:W-:Y:S05]  /*6e40*/  @!P0 BRA `(.L_x_138) ;  /* 0x0000001000588947 */ /* 0x000fea0003800000 */
[----:B-----5:R-:W-:-:S04]  /*6e50*/  IMAD.U32 R3, R72, 0x10000, RZ ;  /* 0x0001000048037824 */ /* 0x020fc800078e00ff */
[----:B0-----:R-:W-:-:S04]  /*6e60*/  FMUL R4, R3, R80 ;  /* 0x0000005003047220 */ /* 0x001fc80000400000 */
[----:B------:R-:W-:-:S05]  /*6e70*/  FFMA R4, R31, R19, R4 ;  /* 0x000000131f047223 */ /* 0x000fca0000000004 */
[----:B------:R-:W-:-:S05]  /*6e80*/  F2FP.BF16.F32.PACK_AB R4, RZ, R4 ;  /* 0x00000004ff04723e */ /* 0x000fca00000010ff */
[----:B------:R3:W-:Y:S01]  /*6e90*/  STG.E.U16 desc[UR44][R12.64+0xd2], R4 ;  /* 0x0000d2040c007986 */ /* 0x0007e2000c10152c */
[----:B------:R-:W-:Y:S05]  /*6ea0*/  BRA `(.L_x_138) ;  /* 0x0000001000407947 */ /* 0x000fea0003800000 */
.L_x_29:
[----:B------:R-:W-:Y:S01]  /*6eb0*/  ULDC.64 UR4, c[0x0][0x5c0] ;  /* 0x0001700000047ab9 */ /* 0x000fe20000000a00 */
[----:B------:R-:W-:Y:S01]  /*6ec0*/  ISETP.GT.AND P3, PT, R4, 0x1, PT ;  /* 0x000000010400780c */ /* 0x000fe20003f64270 */
[-C--:B------:R-:W-:Y:S01]  /*6ed0*/  FMUL R72, R72, R19.reuse ;  /* 0x0000001348487220 */ /* 0x080fe20000400000 */
[----:B------:R-:W-:Y:S01]  /*6ee0*/  LEA R8, P0, R6, UR4, 0x1 ;  /* 0x0000000406087c11 */ /* 0x000fe2000f8008ff */
[-C--:B------:R-:W-:Y:S01]  /*6ef0*/  FMUL R73, R73, R19.reuse ;  /* 0x0000001349497220 */ /* 0x080fe20000400000 */
[----:B------:R-:W-:Y:S01]  /*6f00*/  ISETP.GT.AND P1, PT, R3, 0x8, P1 ;  /* 0x000000080300780c */ /* 0x000fe20000f24270 */
[-C--:B------:R-:W-:Y:S01]  /*6f10*/  FMUL R74, R74, R19.reuse ;  /* 0x000000134a4a7220 */ /* 0x080fe20000400000 */
[----:B------:R-:W-:Y:S01]  /*6f20*/  LEA.HI.X R9, R6, UR5, R91, 0x1, P0 ;  /* 0x0000000506097c11 */ /* 0x000fe200080f0c5b */
[-C--:B------:R-:W-:Y:S01]  /*6f30*/  FMUL R75, R75, R19.reuse ;  /* 0x000000134b4b7220 */ /* 0x080fe20000400000 */
[----:B------:R-:W-:Y:S01]  /*6f40*/  ISETP.GT.AND P0, PT, R3, RZ, P3 ;  /* 0x000000ff0300720c */ /* 0x000fe20001f04270 */
[-C--:B------:R-:W-:Y:S01]  /*6f50*/  FMUL R76, R76, R19.reuse ;  /* 0x000000134c4c7220 */ /* 0x080fe20000400000 */
[----:B------:R-:W-:Y:S01]  /*6f60*/  F2FP.BF16.F32.PACK_AB R72, RZ, R72 ;  /* 0x00000048ff48723e */ /* 0x000fe200000010ff */
[----:B------:R-:W-:Y:S01]  /*6f70*/  FMUL R77, R77, R19 ;  /* 0x000000134d4d7220 */ /* 0x000fe20000400000 */
[----:B------:R-:W-:Y:S01]  /*6f80*/  F2FP.BF16.F32.PACK_AB R73, RZ, R73 ;  /* 0x00000049ff49723e */ /* 0x000fe200000010ff */
[-C--:B------:R-:W-:Y:S01]  /*6f90*/  FMUL R78, R78, R19.reuse ;  /* 0x000000134e4e7220 */ /* 0x080fe20000400000 */
[C---:B------:R-:W-:Y:S01]  /*6fa0*/  SHF.L.U64.HI R5, R84.reuse, 0x1, R83 ;  /* 0x0000000154057819 */ /* 0x040fe20000010253 */
[----:B------:R-:W-:Y:S01]  /*6fb0*/  @P2 STG.E.U16 desc[UR44][R8.64], R72 ;  /* 0x0000004808002986 */ /* 0x000fe2000c10152c */
[----:B------:R-:W-:Y:S01]  /*6fc0*/  LEA R6, P4, R84, R8, 0x1 ;  /* 0x0000000854067211 */ /* 0x000fe200078808ff */
[-C--:B------:R-:W-:Y:S01]  /*6fd0*/  FMUL R79, R79, R19.reuse ;  /* 0x000000134f4f7220 */ /* 0x080fe20000400000 */
[----:B------:R-:W-:Y:S01]  /*6fe0*/  ISETP.GT.AND P2, PT, R4, 0x8, PT ;  /* 0x000000080400780c */ /* 0x000fe20003f44270 */
[-C--:B------:R-:W-:Y:S01]  /*6ff0*/  FMUL R64, R64, R19.reuse ;  /* 0x0000001340407220 */ /* 0x080fe20000400000 */
[----:B------:R-:W-:Y:S01]  /*7000*/  ISETP.GT.AND P3, PT, R3, 0x8, P3 ;  /* 0x000000080300780c */ /* 0x000fe20001f64270 */
[----:B------:R-:W-:Y:S01]  /*7010*/  @P0 STG.E.U16 desc[UR44][R8.64+0x2], R73 ;  /* 0x0000024908000986 */ /* 0x000fe2000c10152c */
[----:B------:R-:W-:Y:S01]  /*7020*/  ISETP.GT.AND P0, PT, R4, 0x9, PT ;  /* 0x000000090400780c */ /* 0x000fe20003f04270 */
[----:B------:R-:W-:Y:S01]  /*7030*/  IMAD.X R7, R5, 0x1, R9, P4 ;  /* 0x0000000105077824 */ /* 0x000fe200020e0609 */
[----:B------:R-:W-:Y:S01]  /*7040*/  ISETP.GT.AND P5, PT, R3, RZ, P2 ;  /* 0x000000ff0300720c */ /* 0x000fe200017a4270 */
[-C--:B------:R-:W-:Y:S01]  /*7050*/  FMUL R65, R65, R19.reuse ;  /* 0x0000001341417220 */ /* 0x080fe20000400000 */
[----:B------:R-:W-:Y:S01]  /*7060*/  ISETP.GT.AND P4, PT, R3, RZ, P0 ;  /* 0x000000ff0300720c */ /* 0x000fe20000784270 */
[-C--:B------:R-:W-:Y:S01]  /*7070*/  FMUL R66, R66, R19.reuse ;  /* 0x0000001342427220 */ /* 0x080fe20000400000 */
[----:B------:R-:W-:Y:S01]  /*7080*/  F2FP.BF16.F32.PACK_AB R74, RZ, R74 ;  /* 0x0000004aff4a723e */ /* 0x000fe200000010ff */
[----:B------:R-:W-:Y:S01]  /*7090*/  FMUL R67, R67, R19 ;  /* 0x0000001343437220 */ /* 0x000fe20000400000 */
[----:B------:R-:W-:Y:S01]  /*70a0*/  F2FP.BF16.F32.PACK_AB R75, RZ, R75 ;  /* 0x0000004bff4b723e */ /* 0x000fe200000010ff */
[----:B------:R-:W-:Y:S01]  /*70b0*/  FMUL R68, R68, R19 ;  /* 0x0000001344447220 */ /* 0x000fe20000400000 */
[----:B------:R-:W-:Y:S01]  /*70c0*/  F2FP.BF16.F32.PACK_AB R76, RZ, R76 ;  /* 0x0000004cff4c723e */ /* 0x000fe200000010ff */
[----:B------:R-:W-:Y:S01]  /*70d0*/  @P1 STG.E.U16 desc[UR44][R6.64], R74 ;  /* 0x0000004a06001986 */ /* 0x000fe2000c10152c */
[----:B------:R-:W-:Y:S01]  /*70e0*/  F2FP.BF16.F32.PACK_AB R77, RZ, R77 ;  /* 0x0000004dff4d723e */ /* 0x000fe200000010ff */
[-C--:B------:R-:W-:Y:S01]  /*70f0*/  FMUL R69, R69, R19.reuse ;  /* 0x0000001345457220 */ /* 0x080fe20000400000 */
[C---:B------:R-:W-:Y:S01]  /*7100*/  ISETP.GT.AND P1, PT, R3.reuse, 0x8, P2 ;  /* 0x000000080300780c */ /* 0x040fe20001724270 */
[----:B------:R-:W-:Y:S01]  /*7110*/  @P3 STG.E.U16 desc[UR44][R6.64+0x2], R75 ;  /* 0x0000024b06003986 */ /* 0x000fe2000c10152c */
[----:B------:R-:W-:Y:S01]  /*7120*/  ISETP.GT.AND P2, PT, R4, 0x10, PT ;  /* 0x000000100400780c */ /* 0x000fe20003f44270 */
[-C--:B------:R-:W-:Y:S01]  /*7130*/  FMUL R70, R70, R19.reuse ;  /* 0x0000001346467220 */ /* 0x080fe20000400000 */
[----:B------:R-:W-:Y:S01]  /*7140*/  ISETP.GT.AND P3, PT, R3, 0x8, P0 ;  /* 0x000000080300780c */ /* 0x000fe20000764270 */
[----:B------:R-:W-:Y:S01]  /*7150*/  @P5 STG.E.U16 desc[UR44][R8.64+0x10], R76 ;  /* 0x0000104c08005986 */ /* 0x000fe2000c10152c */
[----:B------:R-:W-:Y:S01]  /*7160*/  ISETP.GT.AND P0, PT, R4, 0x11, PT ;  /* 0x000000110400780c */ /* 0x000fe20003f04270 */
[-C--:B------:R-:W-:Y:S01]  /*7170*/  FMUL R71, R71, R19.reuse ;  /* 0x0000001347477220 */ /* 0x080fe20000400000 */
[C---:B------:R-:W-:Y:S01]  /*7180*/  ISETP.GT.AND P5, PT, R3.reuse, RZ, P2 ;  /* 0x000000ff0300720c */ /* 0x040fe200017a4270 */
[----:B------:R-:W-:Y:S01]  /*7190*/  @P4 STG.E.U16 desc[UR44][R8.64+0x12], R77 ;  /* 0x0000124d08004986 */ /* 0x000fe2000c10152c */
        /* <DEDUP_REMOVED lines=129> */
[----:B------:R-:W-:Y:S01]  /*79b0*/  FMUL R31, R31, R19 ;  /* 0x000000131f1f7220 */ /* 0x000fe20000400000 */
[----:B------:R-:W-:Y:S01]  /*79c0*/  ISETP.GT.AND P1, PT, R3, 0x8, P2 ;  /* 0x000000080300780c */ /* 0x000fe20001724270 */
[----:B------:R-:W-:Y:S01]  /*79d0*/  @P3 STG.E.U16 desc[UR44][R6.64+0x72], R55 ;  /* 0x0000723706003986 */ /* 0x000fe2000c10152c */
[----:B------:R-:W-:-:S02]  /*79e0*/  ISETP.GT.AND P2, PT, R4, 0x48, PT ;  /* 0x000000480400780c */ /* 0x000fc40003f44270 */
[C---:B------:R-:W-:Y:S01]  /*79f0*/  ISETP.GT.AND P3, PT, R3.reuse, 0x8, P0 ;  /* 0x000000080300780c */ /* 0x040fe20000764270 */
[----:B------:R-:W-:Y:S01]  /*7a00*/  @P5 STG.E.U16 desc[UR44][R8.64+0x80], R40 ;  /* 0x0000802808005986 */ /* 0x000fe2000c10152c */
[----:B------:R-:W-:Y:S02]  /*7a10*/  ISETP.GT.AND P0, PT, R4, 0x49, PT ;  /* 0x000000490400780c */ /* 0x000fe40003f04270 */
[C---:B------:R-:W-:Y:S01]  /*7a20*/  ISETP.GT.AND P5, PT, R3.reuse, RZ, P2 ;  /* 0x000000ff0300720c */ /* 0x040fe200017a4270 */
[----:B------:R-:W-:Y:S01]  /*7a30*/  @P4 STG.E.U16 desc[UR44][R8.64+0x82], R41 ;  /* 0x0000822908004986 */ /* 0x000fe2000c10152c */
[----:B------:R-:W-:Y:S02]  /*7a40*/  ISETP.GT.AND P4, PT, R3, RZ, P0 ;  /* 0x000000ff0300720c */ /* 0x000fe40000784270 */
[----:B------:R-:W-:Y:S02]  /*7a50*/  F2FP.BF16.F32.PACK_AB R42, RZ, R42 ;  /* 0x0000002aff2a723e */ /* 0x000fe400000010ff */
[----:B------:R-:W-:-:S02]  /*7a60*/  F2FP.BF16.F32.PACK_AB R43, RZ, R43 ;  /* 0x0000002bff2b723e */ /* 0x000fc400000010ff */
[----:B------:R-:W-:Y:S01]  /*7a70*/  F2FP.BF16.F32.PACK_AB R44, RZ, R44 ;  /* 0x0000002cff2c723e */ /* 0x000fe200000010ff */
[----:B------:R-:W-:Y:S01]  /*7a80*/  @P1 STG.E.U16 desc[UR44][R6.64+0x80], R42 ;  /* 0x0000802a06001986 */ /* 0x000fe2000c10152c */
[----:B------:R-:W-:Y:S02]  /*7a90*/  F2FP.BF16.F32.PACK_AB R45, RZ, R45 ;  /* 0x0000002dff2d723e */ /* 0x000fe400000010ff */
[C---:B------:R-:W-:Y:S01]  /*7aa0*/  ISETP.GT.AND P1, PT, R4.reuse, 0x51, PT ;  /* 0x000000510400780c */ /* 0x040fe20003f24270 */
[----:B------:R-:W-:Y:S01]  /*7ab0*/  @P3 STG.E.U16 desc[UR44][R6.64+0x82], R43 ;  /* 0x0000822b06003986 */ /* 0x000fe2000c10152c */
[----:B------:R-:W-:Y:S02]  /*7ac0*/  ISETP.GT.AND P3, PT, R4, 0x50, PT ;  /* 0x000000500400780c */ /* 0x000fe40003f64270 */
[C---:B------:R-:W-:Y:S01]  /*7ad0*/  ISETP.GT.AND P2, PT, R3.reuse, 0x8, P2 ;  /* 0x000000080300780c */ /* 0x040fe20001744270 */
[----:B------:R-:W-:Y:S01]  /*7ae0*/  @P5 STG.E.U16 desc[UR44][R8.64+0x90], R44 ;  /* 0x0000902c08005986 */ /* 0x000fe2000c10152c */
[----:B------:R-:W-:-:S02]  /*7af0*/  ISETP.GT.AND P0, PT, R3, 0x8, P0 ;  /* 0x000000080300780c */ /* 0x000fc40000704270 */
[C---:B------:R-:W-:Y:S01]  /*7b00*/  ISETP.GT.AND P5, PT, R3.reuse, RZ, P3 ;  /* 0x000000ff0300720c */ /* 0x040fe20001fa4270 */
[----:B------:R-:W-:Y:S01]  /*7b10*/  @P4 STG.E.U16 desc[UR44][R8.64+0x92], R45 ;  /* 0x0000922d08004986 */ /* 0x000fe2000c10152c */
[----:B------:R-:W-:Y:S02]  /*7b20*/  ISETP.GT.AND P4, PT, R3, RZ, P1 ;  /* 0x000000ff0300720c */ /* 0x000fe40000f84270 */
[----:B------:R-:W-:Y:S02]  /*7b30*/  F2FP.BF16.F32.PACK_AB R46, RZ, R46 ;  /* 0x0000002eff2e723e */ /* 0x000fe400000010ff */
[----:B------:R-:W-:Y:S02]  /*7b40*/  F2FP.BF16.F32.PACK_AB R47, RZ, R47 ;  /* 0x0000002fff2f723e */ /* 0x000fe400000010ff */
[----:B------:R-:W-:Y:S01]  /*7b50*/  F2FP.BF16.F32.PACK_AB R32, RZ, R32 ;  /* 0x00000020ff20723e */ /* 0x000fe200000010ff */
[----:B------:R-:W-:Y:S01]  /*7b60*/  @P2 STG.E.U16 desc[UR44][R6.64+0x90], R46 ;  /* 0x0000902e06002986 */ /* 0x000fe2000c10152c */
[----:B------:R-:W-:-:S02]  /*7b70*/  F2FP.BF16.F32.PACK_AB R33, RZ, R33 ;  /* 0x00000021ff21723e */ /* 0x000fc400000010ff */
[----:B------:R-:W-:Y:S01]  /*7b80*/  F2FP.BF16.F32.PACK_AB R34, RZ, R34 ;  /* 0x00000022ff22723e */ /* 0x000fe200000010ff */
[----:B------:R-:W-:Y:S01]  /*7b90*/  @P0 STG.E.U16 desc[UR44][R6.64+0x92], R47 ;  /* 0x0000922f06000986 */ /* 0x000fe2000c10152c */
[C---:B------:R-:W-:Y:S02]  /*7ba0*/  ISETP.GT.AND P0, PT, R3.reuse, 0x8, P3 ;  /* 0x000000080300780c */ /* 0x040fe40001f04270 */
[----:B------:R-:W-:Y:S01]  /*7bb0*/  F2FP.BF16.F32.PACK_AB R35, RZ, R35 ;  /* 0x00000023ff23723e */ /* 0x000fe200000010ff */
[----:B------:R-:W-:Y:S01]  /*7bc0*/  @P5 STG.E.U16 desc[UR44][R8.64+0xa0], R32 ;  /* 0x0000a02008005986 */ /* 0x000fe2000c10152c */
[----:B------:R-:W-:Y:S02]  /*7bd0*/  ISETP.GT.AND P5, PT, R3, 0x8, P1 ;  /* 0x000000080300780c */ /* 0x000fe40000fa4270 */
[C---:B------:R-:W-:Y:S01]  /*7be0*/  ISETP.GT.AND P1, PT, R4.reuse, 0x59, PT ;  /* 0x000000590400780c */ /* 0x040fe20003f24270 */
[----:B------:R-:W-:Y:S01]  /*7bf0*/  @P4 STG.E.U16 desc[UR44][R8.64+0xa2], R33 ;  /* 0x0000a22108004986 */ /* 0x000fe2000c10152c */
[----:B------:R-:W-:-:S02]  /*7c00*/  ISETP.GT.AND P4, PT, R4, 0x58, PT ;  /* 0x000000580400780c */ /* 0x000fc40003f84270 */
[C---:B------:R-:W-:Y:S02]  /*7c10*/  ISETP.GT.AND P3, PT, R3.reuse, RZ, P1 ;  /* 0x000000ff0300720c */ /* 0x040fe40000f64270 */
[C---:B------:R-:W-:Y:S01]  /*7c20*/  ISETP.GT.AND P2, PT, R3.reuse, RZ, P4 ;  /* 0x000000ff0300720c */ /* 0x040fe20002744270 */
[----:B------:R-:W-:Y:S01]  /*7c30*/  @P0 STG.E.U16 desc[UR44][R6.64+0xa0], R34 ;  /* 0x0000a02206000986 */ /* 0x000fe2000c10152c */
[C---:B------:R-:W-:Y:S02]  /*7c40*/  ISETP.GT.AND P4, PT, R3.reuse, 0x8, P4 ;  /* 0x000000080300780c */ /* 0x040fe40002784270 */
[----:B------:R-:W-:Y:S01]  /*7c50*/  F2FP.BF16.F32.PACK_AB R36, RZ, R36 ;  /* 0x00000024ff24723e */ /* 0x000fe200000010ff */
[----:B------:R-:W-:Y:S01]  /*7c60*/  @P5 STG.E.U16 desc[UR44][R6.64+0xa2], R35 ;  /* 0x0000a22306005986 */ /* 0x000fe2000c10152c */
[----:B------:R-:W-:Y:S02]  /*7c70*/  F2FP.BF16.F32.PACK_AB R37, RZ, R37 ;  /* 0x00000025ff25723e */ /* 0x000fe400000010ff */
[----:B------:R-:W-:-:S02]  /*7c80*/  ISETP.GT.AND P5, PT, R3, 0x8, P1 ;  /* 0x000000080300780c */ /* 0x000fc40000fa4270 */
[C---:B------:R-:W-:Y:S02]  /*7c90*/  ISETP.GT.AND P1, PT, R4.reuse, 0x68, PT ;  /* 0x000000680400780c */ /* 0x040fe40003f24270 */
[C---:B------:R-:W-:Y:S01]  /*7ca0*/  ISETP.GT.AND P0, PT, R4.reuse, 0x69, PT ;  /* 0x000000690400780c */ /* 0x040fe20003f04270 */
[----:B------:R-:W-:Y:S01]  /*7cb0*/  @P2 STG.E.U16 desc[UR44][R8.64+0xb0], R36 ;  /* 0x0000b02408002986 */ /* 0x000fe2000c10152c */
[C---:B------:R-:W-:Y:S01]  /*7cc0*/  ISETP.GT.AND P2, PT, R4.reuse, 0x61, PT ;  /* 0x000000610400780c */ /* 0x040fe20003f44270 */
[----:B------:R-:W-:Y:S01]  /*7cd0*/  @P4 IMAD.MOV.U32 R5, RZ, RZ, R7 ;  /* 0x000000ffff054224 */ /* 0x000fe200078e0007 */
[----:B------:R-:W-:Y:S01]  /*7ce0*/  F2FP.BF16.F32.PACK_AB R38, RZ, R38 ;  /* 0x00000026ff26723e */ /* 0x000fe200000010ff */
[----:B------:R-:W-:Y:S01]  /*7cf0*/  @P3 STG.E.U16 desc[UR44][R8.64+0xb2], R37 ;  /* 0x0000b22508003986 */ /* 0x000fe2000c10152c */
[----:B------:R-:W-:Y:S01]  /*7d00*/  ISETP.GT.AND P3, PT, R4, 0x60, PT ;  /* 0x000000600400780c */ /* 0x000fe20003f64270 */
[----:B------:R-:W-:Y:S01]  /*7d10*/  @P4 IMAD.MOV.U32 R4, RZ, RZ, R6 ;  /* 0x000000ffff044224 */ /* 0x000fe200078e0006 */
[----:B------:R-:W-:-:S02]  /*7d20*/  F2FP.BF16.F32.PACK_AB R39, RZ, R39 ;  /* 0x00000027ff27723e */ /* 0x000fc400000010ff */
[----:B------:R-:W-:Y:S02]  /*7d30*/  F2FP.BF16.F32.PACK_AB R24, RZ, R24 ;  /* 0x00000018ff18723e */ /* 0x000fe400000010ff */
[----:B------:R0:W-:Y:S01]  /*7d40*/  @P4 STG.E.U16 desc[UR44][R4.64+0xb0], R38 ;  /* 0x0000b02604004986 */ /* 0x0001e2000c10152c */
[C---:B------:R-:W-:Y:S02]  /*7d50*/  ISETP.GT.AND P4, PT, R3.reuse, RZ, P2 ;  /* 0x000000ff0300720c */ /* 0x040fe40001784270 */
[----:B------:R-:W-:Y:S02]  /*7d60*/  F2FP.BF16.F32.PACK_AB R25, RZ, R25 ;  /* 0x00000019ff19723e */ /* 0x000fe400000010ff */
[----:B------:R-:W-:Y:S02]  /*7d70*/  ISETP.GT.AND P2, PT, R3, 0x8, P2 ;  /* 0x000000080300780c */ /* 0x000fe40001744270 */
[----:B------:R-:W-:Y:S02]  /*7d80*/  F2FP.BF16.F32.PACK_AB R26, RZ, R26 ;  /* 0x0000001aff1a723e */ /* 0x000fe400000010ff */
[----:B------:R-:W-:-:S02]  /*7d90*/  F2FP.BF16.F32.PACK_AB R27, RZ, R27 ;  /* 0x0000001bff1b723e */ /* 0x000fc400000010ff */
[----:B------:R-:W-:Y:S01]  /*7da0*/  F2FP.BF16.F32.PACK_AB R28, RZ, R28 ;  /* 0x0000001cff1c723e */ /* 0x000fe200000010ff */
[----:B0-----:R-:W-:Y:S01]  /*7db0*/  @P5 IMAD.MOV.U32 R4, RZ, RZ, R6 ;  /* 0x000000ffff045224 */ /* 0x001fe200078e0006 */
[----:B------:R-:W-:Y:S01]  /*7dc0*/  F2FP.BF16.F32.PACK_AB R29, RZ, R29 ;  /* 0x0000001dff1d723e */ /* 0x000fe200000010ff */
[----:B------:R-:W-:Y:S01]  /*7dd0*/  @P5 IMAD.MOV.U32 R5, RZ, RZ, R7 ;  /* 0x000000ffff055224 */ /* 0x000fe200078e0007 */
[----:B------:R-:W-:Y:S02]  /*7de0*/  F2FP.BF16.F32.PACK_AB R30, RZ, R30 ;  /* 0x0000001eff1e723e */ /* 0x000fe400000010ff */
[----:B------:R-:W-:Y:S02]  /*7df0*/  F2FP.BF16.F32.PACK_AB R31, RZ, R31 ;  /* 0x0000001fff1f723e */ /* 0x000fe400000010ff */
[----:B------:R0:W-:Y:S01]  /*7e00*/  @P5 STG.E.U16 desc[UR44][R4.64+0xb2], R39 ;  /* 0x0000b22704005986 */ /* 0x0001e2000c10152c */
[C---:B------:R-:W-:Y:S02]  /*7e10*/  ISETP.GT.AND P5, PT, R3.reuse, RZ, P3 ;  /* 0x000000ff0300720c */ /* 0x040fe40001fa4270 */
[----:B------:R-:W-:-:S11]  /*7e20*/  ISETP.GT.AND P3, PT, R3, 0x8, P3 ;  /* 0x000000080300780c */ /* 0x000fd60001f64270 */
[----:B0-----:R-:W-:Y:S02]  /*7e30*/  @P5 IMAD.MOV.U32 R4, RZ, RZ, R8 ;  /* 0x000000ffff045224 */ /* 0x001fe400078e0008 */
[----:B------:R-:W-:-:S05]  /*7e40*/  @P5 IMAD.MOV.U32 R5, RZ, RZ, R9 ;  /* 0x000000ffff055224 */ /* 0x000fca00078e0009 */
[----:B------:R0:W-:Y:S01]  /*7e50*/  @P5 STG.E.U16 desc[UR44][R4.64+0xc0], R24 ;  /* 0x0000c01804005986 */ /* 0x0001e2000c10152c */
[C---:B------:R-:W-:Y:S02]  /*7e60*/  ISETP.GT.AND P5, PT, R3.reuse, RZ, P0 ;  /* 0x000000ff0300720c */ /* 0x040fe400007a4270 */
[----:B------:R-:W-:Y:S01]  /*7e70*/  ISETP.GT.AND P0, PT, R3, 0x8, P0 ;  /* 0x000000080300780c */ /* 0x000fe20000704270 */
[----:B0-----:R-:W-:Y:S02]  /*7e80*/  @P4 IMAD.MOV.U32 R4, RZ, RZ, R8 ;  /* 0x000000ffff044224 */ /* 0x001fe400078e0008 */
[----:B------:R-:W-:-:S05]  /*7e90*/  @P4 IMAD.MOV.U32 R5, RZ, RZ, R9 ;  /* 0x000000ffff054224 */ /* 0x000fca00078e0009 */
[----:B------:R0:W-:Y:S01]  /*7ea0*/  @P4 STG.E.U16 desc[UR44][R4.64+0xc2], R25 ;  /* 0x0000c21904004986 */ /* 0x0001e2000c10152c */
[C---:B------:R-:W-:Y:S02]  /*7eb0*/  ISETP.GT.AND P4, PT, R3.reuse, RZ, P1 ;  /* 0x000000ff0300720c */ /* 0x040fe40000f84270 */
[----:B------:R-:W-:Y:S01]  /*7ec0*/  ISETP.GT.AND P1, PT, R3, 0x8, P1 ;  /* 0x000000080300780c */ /* 0x000fe20000f24270 */
[----:B0-----:R-:W-:Y:S02]  /*7ed0*/  @P3 IMAD.MOV.U32 R4, RZ, RZ, R6 ;  /* 0x000000ffff043224 */ /* 0x001fe400078e0006 */
[----:B------:R-:W-:-:S05]  /*7ee0*/  @P3 IMAD.MOV.U32 R5, RZ, RZ, R7 ;  /* 0x000000ffff053224 */ /* 0x000fca00078e0007 */
[----:B------:R0:W-:Y:S02]  /*7ef0*/  @P3 STG.E.U16 desc[UR44][R4.64+0xc0], R26 ;  /* 0x0000c01a04003986 */ /* 0x0001e4000c10152c */
[----:B0-----:R-:W-:Y:S02]  /*7f00*/  @P2 IMAD.MOV.U32 R4, RZ, RZ, R6 ;  /* 0x000000ffff042224 */ /* 0x001fe400078e0006 */
[----:B------:R-:W-:-:S05]  /*7f10*/  @P2 IMAD.MOV.U32 R5, RZ, RZ, R7 ;  /* 0x000000ffff052224 */ /* 0x000fca00078e0007 */
[----:B------:R0:W-:Y:S02]  /*7f20*/  @P2 STG.E.U16 desc[UR44][R4.64+0xc2], R27 ;  /* 0x0000c21b04002986 */ /* 0x0001e4000c10152c */
[----:B0-----:R-:W-:Y:S02]  /*7f30*/  @P4 IMAD.MOV.U32 R4, RZ, RZ, R8 ;  /* 0x000000ffff044224 */ /* 0x001fe400078e0008 */
[----:B------:R-:W-:-:S05]  /*7f40*/  @P4 IMAD.MOV.U32 R5, RZ, RZ, R9 ;  /* 0x000000ffff054224 */ /* 0x000fca00078e0009 */
[----:B------:R0:W-:Y:S04]  /*7f50*/  @P4 STG.E.U16 desc[UR44][R4.64+0xd0], R28 ;  /* 0x0000d01c04004986 */ /* 0x0001e8000c10152c */
[----:B------:R1:W-:Y:S01]  /*7f60*/  @P5 STG.E.U16 desc[UR44][R8.64+0xd2], R29 ;  /* 0x0000d21d08005986 */ /* 0x0003e2000c10152c */
[----:B0-----:R-:W-:Y:S02]  /*7f70*/  @P1 IMAD.MOV.U32 R4, RZ, RZ, R6 ;  /* 0x000000ffff041224 */ /* 0x001fe400078e0006 */
[----:B------:R-:W-:-:S05]  /*7f80*/  @P1 IMAD.MOV.U32 R5, RZ, RZ, R7 ;  /* 0x000000ffff051224 */ /* 0x000fca00078e0007 */
[----:B------:R1:W-:Y:S04]  /*7f90*/  @P1 STG.E.U16 desc[UR44][R4.64+0xd0], R30 ;  /* 0x0000d01e04001986 */ /* 0x0003e8000c10152c */
[----:B------:R1:W-:Y:S02]  /*7fa0*/  @P0 STG.E.U16 desc[UR44][R6.64+0xd2], R31 ;  /* 0x0000d21f06000986 */ /* 0x0003e4000c10152c */
.L_x_138:
[----:B------:R-:W-:Y:S05]  /*7fb0*/  BSYNC B0 ;  /* 0x0000000000007941 */ /* 0x000fea0003800000 */
.L_x_28:
[----:B------:R-:W-:Y:S01]  /*7fc0*/  IADD3 R16, P0, R16, UR38, RZ ;  /* 0x0000002610107c10 */ /* 0x000fe2000ff1e0ff */
[----:B------:R-:W-:Y:S01]  /*7fd0*/  ULDC.64 UR4, c[0x0][0x650] ;  /* 0x0001940000047ab9 */ /* 0x000fe20000000a00 */
[----:B------:R-:W-:Y:S01]  /*7fe0*/  PRMT R3, RZ, 0x7610, R3 ;  /* 0x00007610ff037816 */ /* 0x000fe20000000003 */
[----:B------:R-:W-:Y:S01]  /*7ff0*/  IMAD.MOV.U32 R91, RZ, RZ, -0x1 ;  /* 0xffffffffff5b7424 */ /* 0x000fe200078e00ff */
[----:B------:R-:W-:Y:S01]  /*8000*/  IADD3.X R17, R17, UR40, RZ, P0, !PT ;  /* 0x0000002811117c10 */ /* 0x000fe200087fe4ff */
[----:B------:R-:W-:Y:S01]  /*8010*/  IMAD.MOV.U32 R89, RZ, RZ, -0x1 ;  /* 0xffffffffff597424 */ /* 0x000fe200078e00ff */
[----:B------:R-:W-:-:S04]  /*8020*/  ISETP.GE.U32.AND P0, PT, R16, UR4, PT ;  /* 0x0000000410007c0c */ /* 0x000fc8000bf06070 */
[----:B------:R-:W-:-:S13]  /*8030*/  ISETP.GE.U32.AND.EX P0, PT, R17, UR5, PT, P0 ;  /* 0x0000000511007c0c */ /* 0x000fda000bf06100 */
[----:B------:R-:W-:Y:S05]  /*8040*/  @P0 BRA `(.L_x_139) ;  /* 0x0000000400500947 */ /* 0x000fea0003800000 */
[----:B------:R-:W0:Y:S01]  /*8050*/  LDC.64 R10, c[0x0][0x628] ;  /* 0x00018a00ff0a7b82 */ /* 0x000e220000000a00 */
[----:B------:R-:W0:Y:S01]  /*8060*/  S2R R20, SR_CTAID.X ;  /* 0x0000000000147919 */ /* 0x000e220000002500 */
[----:B-12-4-:R-:W-:Y:S02]  /*8070*/  IMAD.MOV.U32 R8, RZ, RZ, R16 ;  /* 0x000000ffff087224 */ /* 0x016fe400078e0010 */
[----:B------:R-:W-:Y:S01]  /*8080*/  IMAD.MOV.U32 R9, RZ, RZ, R17 ;  /* 0x000000ffff097224 */ /* 0x000fe200078e0011 */
[----:B------:R-:W1:Y:S03]  /*8090*/  S2R R21, SR_CTAID.Y ;  /* 0x0000000000157919 */ /* 0x000e660000002600 */
[----:B------:R-:W2:Y:S08]  /*80a0*/  LDC R0, c[0x0][0x630] ;  /* 0x00018c00ff007b82 */ /* 0x000eb00000000800 */
[----:B------:R-:W4:Y:S01]  /*80b0*/  LDC.64 R14, c[0x0][0x620] ;  /* 0x00018800ff0e7b82 */ /* 0x000f220000000a00 */
[----:B0-----:R-:W-:-:S04]  /*80c0*/  ISETP.NE.U32.AND P0, PT, R10, RZ, PT ;  /* 0x000000ff0a00720c */ /* 0x001fc80003f05070 */
[----:B------:R-:W-:-:S13]  /*80d0*/  ISETP.NE.AND.EX P0, PT, R11, RZ, PT, P0 ;  /* 0x000000ff0b00720c */ /* 0x000fda0003f05300 */
[----:B-12-4-:R-:W-:Y:S05]  /*80e0*/  @!P0 BRA `(.L_x_140) ;  /* 0x0000000000288947 */ /* 0x016fea0003800000 */
[----:B------:R-:W0:Y:S02]  /*80f0*/  LDC R3, c[0x0][0x634] ;  /* 0x00018d00ff037b82 */ /* 0x000e240000000800 */
[----:B0-----:R-:W-:-:S05]  /*8100*/  IADD3 R3, P0, R16, R3, RZ ;  /* 0x0000000310037210 */ /* 0x001fca0007f1e0ff */
[----:B---3--:R-:W-:-:S04]  /*8110*/  IMAD.X R13, RZ, RZ, R17, P0 ;  /* 0x000000ffff0d7224 */ /* 0x008fc800000e0611 */
[----:B------:R-:W-:-:S04]  /*8120*/  IMAD.WIDE.U32 R4, R13, R10, RZ ;  /* 0x0000000a0d047225 */ /* 0x000fc800078e00ff */
[----:B------:R-:W-:-:S04]  /*8130*/  IMAD.WIDE.U32 R6, P0, R3, R11, R4 ;  /* 0x0000000b03067225 */ /* 0x000fc80007800004 */
[----:B------:R-:W-:-:S04]  /*8140*/  IMAD.WIDE.U32 R4, R3, R10, RZ ;  /* 0x0000000a03047225 */ /* 0x000fc800078e00ff */
[----:B------:R-:W-:Y:S01]  /*8150*/  IMAD.X R9, RZ, RZ, RZ, P0 ;  /* 0x000000ffff097224 */ /* 0x000fe200000e06ff */
[----:B------:R-:W-:Y:S01]  /*8160*/  IADD3 RZ, P0, R5, R6, RZ ;  /* 0x0000000605ff7210 */ /* 0x000fe20007f1e0ff */
[----:B------:R-:W-:-:S04]  /*8170*/  IMAD.MOV.U32 R8, RZ, RZ, R7 ;  /* 0x000000ffff087224 */ /* 0x000fc800078e0007 */
[----:B------:R-:W-:-:S08]  /*8180*/  IMAD.WIDE.U32.X R8, R13, R11, R8, P0 ;  /* 0x0000000b0d087225 */ /* 0x000fd000000e0408 */
.L_x_140:
[----:B------:R-:W0:Y:S01]  /*8190*/  LDC.64 R28, c[0x0][0x640] ;  /* 0x00019000ff1c7b82 */ /* 0x000e220000000a00 */
[-CC-:B------:R-:W-:Y:S01]  /*81a0*/  SHF.R.U64 R89, R8, R0.reuse, R9.reuse ;  /* 0x0000000008597219 */ /* 0x180fe20000001209 */
[----:B------:R-:W-:Y:S01]  /*81b0*/  ULDC UR4, c[0x0][0x150] ;  /* 0x0000540000047ab9 */ /* 0x000fe20000000800 */
[----:B------:R-:W-:Y:S02]  /*81c0*/  SHF.R.U32.HI R0, RZ, R0, R9 ;  /* 0x00000000ff007219 */ /* 0x000fe40000011609 */
[----:B------:R-:W-:Y:S02]  /*81d0*/  IADD3 R3, P0, RZ, -R89, RZ ;  /* 0x80000059ff037210 */ /* 0x000fe40007f1e0ff */
[----:B------:R-:W-:Y:S01]  /*81e0*/  I2FP.F32.U32 R7, R20 ;  /* 0x0000001400077245 */ /* 0x000fe20000201000 */
[----:B------:R-:W1:Y:S02]  /*81f0*/  LDC R6, c[0x0][0x618] ;  /* 0x00018600ff067b82 */ /* 0x000e640000000800 */
[----:B------:R-:W-:-:S02]  /*8200*/  IMAD.X R5, RZ, RZ, ~R0, P0 ;  /* 0x000000ffff057224 */ /* 0x000fc400000e0e00 */
[----:B------:R-:W-:Y:S01]  /*8210*/  FMUL R7, R7, UR4 ;  /* 0x0000000407077c20 */ /* 0x000fe20008400000 */
[----:B------:R-:W-:Y:S01]  /*8220*/  ULDC UR4, c[0x0][0x154] ;  /* 0x0000550000047ab9 */ /* 0x000fe20000000800 */
[-C--:B------:R-:W-:Y:S02]  /*8230*/  IMAD R0, R5, R14.reuse, RZ ;  /* 0x0000000e05007224 */ /* 0x080fe400078e02ff */
[----:B------:R-:W2:Y:S01]  /*8240*/  LDC R8, c[0x0][0x608] ;  /* 0x00018200ff087b82 */ /* 0x000ea20000000800 */
[C---:B---3--:R-:W-:Y:S01]  /*8250*/  IMAD.WIDE.U32 R4, R3.reuse, R14, R16 ;  /* 0x0000000e03047225 */ /* 0x048fe200078e0010 */
[----:B------:R-:W3:Y:S03]  /*8260*/  F2I.U32.TRUNC.NTZ R7, R7 ;  /* 0x0000000700077305 */ /* 0x000ee6000020f000 */
[----:B------:R-:W-:Y:S01]  /*8270*/  IMAD R3, R3, R15, R0 ;  /* 0x0000000f03037224 */ /* 0x000fe200078e0200 */
[----:B------:R-:W-:-:S02]  /*8280*/  I2FP.F32.U32 R0, R21 ;  /* 0x0000001500007245 */ /* 0x000fc40000201000 */
[----:B------:R-:W4:Y:S01]  /*8290*/  LDC R26, c[0x0][0x658] ;  /* 0x00019600ff1a7b82 */ /* 0x000f220000000800 */
[----:B------:R-:W-:Y:S01]  /*82a0*/  IMAD.IADD R3, R5, 0x1, R3 ;  /* 0x0000000105037824 */ /* 0x000fe200078e0203 */
[----:B0-----:R-:W-:Y:S01]  /*82b0*/  ISETP.NE.U32.AND P0, PT, R28, RZ, PT ;  /* 0x000000ff1c00720c */ /* 0x001fe20003f05070 */
[----:B------:R-:W-:-:S03]  /*82c0*/  FMUL R0, R0, UR4 ;  /* 0x0000000400007c20 */ /* 0x000fc60008400000 */
[----:B------:R-:W-:Y:S01]  /*82d0*/  ISETP.NE.AND.EX P0, PT, R29, RZ, PT, P0 ;  /* 0x000000ff1d00720c */ /* 0x000fe20003f05300 */
[----:B------:R0:W0:Y:S01]  /*82e0*/  F2I.U32.TRUNC.NTZ R14, R0 ;  /* 0x00000000000e7305 */ /* 0x000022000020f000 */
[----:B------:R-:W0:Y:S01]  /*82f0*/  LDC R9, c[0x0][0x144] ;  /* 0x00005100ff097b82 */ /* 0x000e220000000800 */
[-C--:B-1----:R-:W-:Y:S01]  /*8300*/  SHF.R.U64 R10, R4, R6.reuse, R3 ;  /* 0x00000006040a7219 */ /* 0x082fe20000001203 */
[----:B---3--:R-:W-:Y:S01]  /*8310*/  IMAD.MOV R7, RZ, RZ, -R7 ;  /* 0x000000ffff077224 */ /* 0x008fe200078e0a07 */
[----:B------:R-:W-:-:S05]  /*8320*/  SHF.R.U32.HI R3, RZ, R6, R3 ;  /* 0x00000006ff037219 */ /* 0x000fca0000011603 */
[----:B------:R-:W1:Y:S01]  /*8330*/  LDC R24, c[0x0][0x148] ;  /* 0x00005200ff187b82 */ /* 0x000e620000000800 */
[-CC-:B--2---:R-:W-:Y:S02]  /*8340*/  SHF.R.U64 R12, R10, R8.reuse, R3.reuse ;  /* 0x000000080a0c7219 */ /* 0x184fe40000001203 */
[----:B------:R-:W-:-:S05]  /*8350*/  SHF.R.U32.HI R3, RZ, R8, R3 ;  /* 0x00000008ff037219 */ /* 0x000fca0000011603 */
[----:B------:R-:W2:Y:S01]  /*8360*/  LDC R15, c[0x0][0x600] ;  /* 0x00018000ff0f7b82 */ /* 0x000ea20000000800 */
[-CC-:B----4-:R-:W-:Y:S02]  /*8370*/  SHF.R.U64 R13, R12, R26.reuse, R3.reuse ;  /* 0x0000001a0c0d7219 */ /* 0x190fe40000001203 */
[----:B------:R-:W-:-:S03]  /*8380*/  SHF.R.U32.HI R5, RZ, R26, R3 ;  /* 0x0000001aff057219 */ /* 0x000fc60000011603 */
[----:B------:R-:W-:Y:S02]  /*8390*/  IMAD.MOV.U32 R4, RZ, RZ, R13 ;  /* 0x000000ffff047224 */ /* 0x000fe400078e000d */
[----:B------:R-:W3:Y:S01]  /*83a0*/  LDC R27, c[0x0][0x648] ;  /* 0x00019200ff1b7b82 */ /* 0x000ee20000000800 */
[----:B0-----:R-:W-:-:S07]  /*83b0*/  IMAD R25, R9, R7, R20 ;  /* 0x0000000709197224 */ /* 0x001fce00078e0214 */
[----:B------:R-:W0:Y:S08]  /*83c0*/  LDC R30, c[0x0][0x638] ;  /* 0x00018e00ff1e7b82 */ /* 0x000e300000000800 */
[----:B------:R-:W4:Y:S01]  /*83d0*/  LDC R31, c[0x0][0x610] ;  /* 0x00018400ff1f7b82 */ /* 0x000f220000000800 */
[----:B-1----:R-:W-:Y:S05]  /*83e0*/  @!P0 BRA `(.L_x_141) ;  /* 0x0000000000288947 */ /* 0x002fea0003800000 */
        /* <DEDUP_REMOVED lines=10> */
.L_x_141:
[----:B------:R-:W-:Y:S01]  /*8490*/  ISETP.NE.AND P0, PT, R2, 0x1, PT ;  /* 0x000000010200780c */ /* 0x000fe20003f05270 */
[----:B------:R-:W-:Y:S01]  /*84a0*/  IMAD.MOV R14, RZ, RZ, -R14 ;  /* 0x000000ffff0e7224 */ /* 0x000fe200078e0a0e */
[----:B---3--:R-:W-:Y:S01]  /*84b0*/  SHF.R.U64 R0, R4, R27, R5 ;  /* 0x0000001b04007219 */ /* 0x008fe20000001205 */
[----:B--2---:R-:W-:Y:S01]  /*84c0*/  VIADD R5, R15, 0xffffffff ;  /* 0xffffffff0f057836 */ /* 0x004fe20000000000 */
[----:B------:R-:W-:-:S03]  /*84d0*/  LOP3.LUT R3, R12, R87, RZ, 0xc0, !PT ;  /* 0x000000570c037212 */ /* 0x000fc600078ec0ff */
[----:B------:R-:W-:Y:S01]  /*84e0*/  IMAD.MOV R4, RZ, RZ, -R0 ;  /* 0x000000ffff047224 */ /* 0x000fe200078e0a00 */
[----:B------:R-:W-:Y:S01]  /*84f0*/  LOP3.LUT R10, R10, R5, RZ, 0xc0, !PT ;  /* 0x000000050a0a7212 */ /* 0x000fe200078ec0ff */
[----:B------:R-:W-:Y:S02]  /*8500*/  IMAD R0, R82, R0, R3 ;  /* 0x0000000052007224 */ /* 0x000fe400078e0203 */
[----:B0-----:R-:W-:Y:S02]  /*8510*/  IMAD R3, R4, R30, R13 ;  /* 0x0000001e04037224 */ /* 0x001fe400078e020d */
[----:B------:R-:W-:Y:S02]  /*8520*/  @P0 IMAD R25, R24, R14, R21 ;  /* 0x0000000e18190224 */ /* 0x000fe400078e0215 */
[----:B------:R-:W-:Y:S02]  /*8530*/  IMAD R5, R3, R15, R10 ;  /* 0x0000000f03057224 */ /* 0x000fe400078e020a */
[----:B----4-:R-:W-:-:S02]  /*8540*/  IMAD R0, R0, R31, R25 ;  /* 0x0000001f00007224 */ /* 0x010fc400078e0219 */
[----:B------:R-:W-:-:S03]  /*8550*/  IMAD.MOV.U32 R4, RZ, RZ, 0x1 ;  /* 0x00000001ff047424 */ /* 0x000fc600078e00ff */
[----:B------:R-:W-:Y:S02]  /*8560*/  SEL R91, R5, R0, !P0 ;  /* 0x00000000055b7207 */ /* 0x000fe40004000000 */
[----:B------:R-:W-:Y:S02]  /*8570*/  PRMT R3, R4, 0x7610, R3 ;  /* 0x0000761004037816 */ /* 0x000fe40000000003 */
[----:B------:R-:W-:-:S07]  /*8580*/  SEL R0, R0, R5, !P0 ;  /* 0x0000000500007207 */ /* 0x000fce0004000000 */
.L_x_139:
[----:B------:R-:W-:Y:S01]  /*8590*/  LOP3.LUT P0, RZ, R3, 0xff, RZ, 0xc0, !PT ;  /* 0x000000ff03ff7812 */ /* 0x000fe2000780c0ff */
[----:B------:R-:W-:-:S12]  /*85a0*/  IMAD.MOV.U32 R93, RZ, RZ, R0 ;  /* 0x000000ffff5d7224 */ /* 0x000fd800078e0000 */
[----:B------:R-:W-:Y:S05]  /*85b0*/  @P0 BRA `(.L_x_142) ;  /* 0xffffff8800f00947 */ /* 0x000fea000383ffff */
[----:B------:R-:W-:Y:S05]  /*85c0*/  EXIT ;  /* 0x000000000000794d */ /* 0x000fea0003800000 */
.L_x_3:
        /* <DEDUP_REMOVED lines=26> */
.L_x_144:
[--C-:B------:R-:W-:Y:S01]  /*8770*/  SHF.R.U64 R14, R12, R20, R13.reuse ;  /* 0x000000140c0e7219 */ /* 0x100fe2000000120d */
[----:B------:R-:W0:Y:S01]  /*8780*/  LDC R24, c[0x0][0x618] ;  /* 0x00018600ff187b82 */ /* 0x000e220000000800 */
[----:B------:R-:W-:Y:S01]  /*8790*/  I2FP.F32.U32 R8, R6 ;  /* 0x0000000600087245 */ /* 0x000fe20000201000 */
[----:B------:R-:W-:Y:S01]  /*87a0*/  ULDC UR4, c[0x0][0x150] ;  /* 0x0000540000047ab9 */ /* 0x000fe20000000800 */
[----:B------:R-:W-:Y:S02]  /*87b0*/  SHF.R.U32.HI R7, RZ, R20, R13 ;  /* 0x00000014ff077219 */ /* 0x000fe4000001160d */
[----:B------:R-:W-:Y:S01]  /*87c0*/  IADD3 R11, P0, RZ, -R14, RZ ;  /* 0x8000000eff0b7210 */ /* 0x000fe20007f1e0ff */
[----:B------:R-:W-:Y:S01]  /*87d0*/  FMUL R13, R8, UR4 ;  /* 0x00000004080d7c20 */ /* 0x000fe20008400000 */
[----:B------:R-:W-:Y:S01]  /*87e0*/  ULDC UR4, c[0x0][0x154] ;  /* 0x0000550000047ab9 */ /* 0x000fe20000000800 */
[----:B------:R-:W1:Y:S02]  /*87f0*/  LDC.64 R26, c[0x0][0x640] ;  /* 0x00019000ff1a7b82 */ /* 0x000e640000000a00 */
[----:B------:R-:W-:-:S02]  /*8800*/  IMAD.X R7, RZ, RZ, ~R7, P0 ;  /* 0x000000ffff077224 */ /* 0x000fc400000e0e07 */
[----:B------:R-:W2:Y:S01]  /*8810*/  F2I.U32.TRUNC.NTZ R13, R13 ;  /* 0x0000000d000d7305 */ /* 0x000ea2000020f000 */
[----:B------:R-:W-:-:S03]  /*8820*/  IMAD.WIDE.U32 R8, R11, R22, R16 ;  /* 0x000000160b087225 */ /* 0x000fc600078e0010 */
[----:B------:R-:W3:Y:S01]  /*8830*/  LDC R15, c[0x0][0x144] ;  /* 0x00005100ff0f7b82 */ /* 0x000ee20000000800 */
[----:B------:R-:W-:-:S04]  /*8840*/  IMAD R10, R7, R22, RZ ;  /* 0x00000016070a7224 */ /* 0x000fc800078e02ff */
[----:B------:R-:W-:Y:S02]  /*8850*/  IMAD R7, R11, R23, R10 ;  /* 0x000000170b077224 */ /* 0x000fe400078e020a */
[----:B------:R-:W-:Y:S01]  /*8860*/  IMAD.MOV.U32 R10, RZ, RZ, -0x1 ;  /* 0xffffffffff0a7424 */ /* 0x000fe200078e00ff */
[----:B------:R-:W4:Y:S01]  /*8870*/  LDC R20, c[0x0][0x608] ;  /* 0x00018200ff147b82 */ /* 0x000f220000000800 */
[----:B------:R-:W-:Y:S01]  /*8880*/  IMAD.IADD R7, R9, 0x1, R7 ;  /* 0x0000000109077824 */ /* 0x000fe200078e0207 */
[----:B------:R-:W-:-:S04]  /*8890*/  I2FP.F32.U32 R9, R5 ;  /* 0x0000000500097245 */ /* 0x000fc80000201000 */
[-C--:B0-----:R-:W-:Y:S01]  /*88a0*/  SHF.R.U64 R12, R8, R24.reuse, R7 ;  /* 0x00000018080c7219 */ /* 0x081fe20000001207 */
[----:B--2---:R-:W-:Y:S01]  /*88b0*/  IMAD.MOV R8, RZ, RZ, -R13 ;  /* 0x000000ffff087224 */ /* 0x004fe200078e0a0d */
[----:B------:R-:W0:Y:S01]  /*88c0*/  LDC R11, c[0x0][0x658] ;  /* 0x00019600ff0b7b82 */ /* 0x000e220000000800 */
[----:B-1----:R-:W-:Y:S01]  /*88d0*/  ISETP.NE.U32.AND P0, PT, R26, RZ, PT ;  /* 0x000000ff1a00720c */ /* 0x002fe20003f05070 */
[----:B------:R-:W-:Y:S01]  /*88e0*/  FMUL R9, R9, UR4 ;  /* 0x0000000409097c20 */ /* 0x000fe20008400000 */
[----:B------:R-:W-:Y:S02]  /*88f0*/  SHF.R.U32.HI R7, RZ, R24, R7 ;  /* 0x00000018ff077219 */ /* 0x000fe40000011607 */
[----:B------:R-:W-:-:S03]  /*8900*/  ISETP.NE.AND.EX P0, PT, R27, RZ, PT, P0 ;  /* 0x000000ff1b00720c */ /* 0x000fc60003f05300 */
[----:B------:R-:W1:Y:S01]  /*8910*/  LDC R22, c[0x0][0x148] ;  /* 0x00005200ff167b82 */ /* 0x000e620000000800 */
[----:B---3--:R-:W-:Y:S02]  /*8920*/  IMAD R23, R15, R8, R6 ;  /* 0x000000080f177224 */ /* 0x008fe400078e0206 */
[----:B------:R-:W-:-:S05]  /*8930*/  IMAD.MOV.U32 R8, RZ, RZ, 0x1 ;  /* 0x00000001ff087424 */ /* 0x000fca00078e00ff */
[----:B------:R-:W2:Y:S01]  /*8940*/  LDC R21, c[0x0][0x600] ;  /* 0x00018000ff157b82 */ /* 0x000ea20000000800 */
[-CC-:B----4-:R-:W-:Y:S02]  /*8950*/  SHF.R.U64 R15, R12, R20.reuse, R7.reuse ;  /* 0x000000140c0f7219 */ /* 0x190fe40000001207 */
[----:B------:R-:W-:Y:S02]  /*8960*/  SHF.R.U32.HI R6, RZ, R20, R7 ;  /* 0x00000014ff067219 */ /* 0x000fe40000011607 */
[----:B------:R3:W4:Y:S03]  /*8970*/  F2I.U32.TRUNC.NTZ R20, R9 ;  /* 0x0000000900147305 */ /* 0x000726000020f000 */
[----:B------:R-:W1:Y:S01]  /*8980*/  LDC R25, c[0x0][0x648] ;  /* 0x00019200ff197b82 */ /* 0x000e620000000800 */
[-C--:B0-----:R-:W-:Y:S02]  /*8990*/  SHF.R.U64 R19, R15, R11.reuse, R6 ;  /* 0x0000000b0f137219 */ /* 0x081fe40000001206 */
[----:B------:R-:W-:-:S02]  /*89a0*/  SHF.L.U32 R10, R10, R11, RZ ;  /* 0x0000000b0a0a7219 */ /* 0x000fc400000006ff */
[-C--:B------:R-:W-:Y:S01]  /*89b0*/  SHF.R.U32.HI R7, RZ, R11.reuse, R6 ;  /* 0x0000000bff077219 */ /* 0x080fe20000011606 */
[----:B------:R-:W-:Y:S01]  /*89c0*/  IMAD.MOV.U32 R6, RZ, RZ, R19 ;  /* 0x000000ffff067224 */ /* 0x000fe200078e0013 */
[----:B------:R-:W-:Y:S01]  /*89d0*/  SHF.L.U32 R24, R8, R11, RZ ;  /* 0x0000000b08187219 */ /* 0x000fe200000006ff */
[----:B------:R-:W0:Y:S01]  /*89e0*/  LDC R28, c[0x0][0x638] ;  /* 0x00018e00ff1c7b82 */ /* 0x000e220000000800 */
[----:B------:R-:W-:-:S07]  /*89f0*/  LOP3.LUT R30, RZ, R10, RZ, 0x33, !PT ;  /* 0x0000000aff1e7212 */ /* 0x000fce00078e33ff */
[----:B------:R-:W0:Y:S01]  /*8a00*/  LDC R29, c[0x0][0x610] ;  /* 0x00018400ff1d7b82 */ /* 0x000e220000000800 */
[----:B---34-:R-:W-:Y:S05]  /*8a10*/  @!P0 BRA `(.L_x_145) ;  /* 0x0000000000288947 */ /* 0x018fea0003800000 */
[----:B------:R-:W3:Y:S02]  /*8a20*/  LDC R6, c[0x0][0x64c] ;  /* 0x00019300ff067b82 */ /* 0x000ee40000000800 */
[----:B---3--:R-:W-:-:S05]  /*8a30*/  IADD3 R11, P0, R19, R6, RZ ;  /* 0x00000006130b7210 */ /* 0x008fca0007f1e0ff */
        /* <DEDUP_REMOVED lines=8> */
.L_x_145:
[----:B------:R-:W-:Y:S01]  /*8ac0*/  ISETP.NE.AND P0, PT, R2, 0x1, PT ;  /* 0x000000010200780c */ /* 0x000fe20003f05270 */
[----:B--2---:R-:W-:Y:S01]  /*8ad0*/  VIADD R9, R21, 0xffffffff ;  /* 0xffffffff15097836 */ /* 0x004fe20000000000 */
[----:B-1----:R-:W-:Y:S01]  /*8ae0*/  SHF.R.U64 R7, R6, R25, R7 ;  /* 0x0000001906077219 */ /* 0x002fe20000001207 */
[----:B------:R-:W-:Y:S01]  /*8af0*/  IMAD.MOV R20, RZ, RZ, -R20 ;  /* 0x000000ffff147224 */ /* 0x000fe200078e0a14 */
[----:B------:R-:W-:Y:S02]  /*8b00*/  LOP3.LUT R6, R15, R30, RZ, 0xc0, !PT ;  /* 0x0000001e0f067212 */ /* 0x000fe400078ec0ff */
[----:B------:R-:W-:Y:S01]  /*8b10*/  LOP3.LUT R12, R12, R9, RZ, 0xc0, !PT ;  /* 0x000000090c0c7212 */ /* 0x000fe200078ec0ff */
[----:B------:R-:W-:Y:S02]  /*8b20*/  IMAD.MOV R8, RZ, RZ, -R7 ;  /* 0x000000ffff087224 */ /* 0x000fe400078e0a07 */
[----:B------:R-:W-:Y:S02]  /*8b30*/  IMAD R6, R24, R7, R6 ;  /* 0x0000000718067224 */ /* 0x000fe400078e0206 */
[----:B------:R-:W-:-:S02]  /*8b40*/  IMAD.MOV.U32 R9, RZ, RZ, 0x1 ;  /* 0x00000001ff097424 */ /* 0x000fc400078e00ff */
[----:B------:R-:W-:Y:S02]  /*8b50*/  @P0 IMAD R23, R22, R20, R5 ;  /* 0x0000001416170224 */ /* 0x000fe400078e0205 */
[----:B0-----:R-:W-:Y:S02]  /*8b60*/  IMAD R5, R8, R28, R19 ;  /* 0x0000001c08057224 */ /* 0x001fe400078e0213 */
[----:B------:R-:W-:Y:S02]  /*8b70*/  IMAD R19, R6, R29, R23 ;  /* 0x0000001d06137224 */ /* 0x000fe400078e0217 */
[----:B------:R-:W-:Y:S02]  /*8b80*/  IMAD R6, R5, R21, R12 ;  /* 0x0000001505067224 */ /* 0x000fe400078e020c */
[----:B------:R-:W-:-:S03]  /*8b90*/  IMAD.MOV.U32 R8, RZ, RZ, R14 ;  /* 0x000000ffff087224 */ /* 0x000fc600078e000e */
[----:B------:R-:W-:Y:S02]  /*8ba0*/  SEL R20, R6, R19, !P0 ;  /* 0x0000001306147207 */ /* 0x000fe40004000000 */
[----:B------:R-:W-:-:S07]  /*8bb0*/  SEL R19, R19, R6, !P0 ;  /* 0x0000000613137207 */ /* 0x000fce0004000000 */
.L_x_143:
[----:B------:R-:W-:-:S08]  /*8bc0*/  NOP ;  /* 0x0000000000007918 */ /* 0x000fd00000000000 */
[----:B------:R-:W0:-:S00]  /*8bd0*/  USETMAXREG.DEALLOC.CTAPOOL 0x28 ;  /* 0x00000028000079c8 */ /* 0x000e0000080e0500 */
[----:B0-----:R-:W-:-:S13]  /*8be0*/  ISETP.NE.AND P0, PT, R0, RZ, PT ;  /* 0x000000ff0000720c */ /* 0x001fda0003f05270 */
[----:B------:R-:W-:Y:S05]  /*8bf0*/  @P0 EXIT ;  /* 0x000000000000094d */ /* 0x000fea0003800000 */
[----:B------:R-:W-:Y:S01]  /*8c00*/  LOP3.LUT P0, RZ, R9, 0xff, RZ, 0xc0, !PT ;  /* 0x000000ff09ff7812 */ /* 0x000fe2000780c0ff */
[----:B------:R-:W-:Y:S02]  /*8c10*/  IMAD.MOV.U32 R0, RZ, RZ, 0x1 ;  /* 0x00000001ff007424 */ /* 0x000fe400078e00ff */
[----:B------:R-:W-:-:S10]  /*8c20*/  IMAD.MOV.U32 R12, RZ, RZ, RZ ;  /* 0x000000ffff0c7224 */ /* 0x000fd400078e00ff */
[----:B------:R-:W-:Y:S05]  /*8c30*/  @!P0 BRA `(.L_x_146) ;  /* 0x0000000c00448947 */ /* 0x000fea0003800000 */
[----:B------:R-:W0:Y:S01]  /*8c40*/  LDC R0, c[0x0][0x28c] ;  /* 0x0000a300ff007b82 */ /* 0x000e220000000800 */
[----:B------:R-:W-:Y:S01]  /*8c50*/  LOP3.LUT P0, RZ, R3, 0x1f, RZ, 0xc0, !PT ;  /* 0x0000001f03ff7812 */ /* 0x000fe2000780c0ff */
[----:B------:R-:W-:Y:S01]  /*8c60*/  ULDC UR5, c[0x0][0x658] ;  /* 0x0001960000057ab9 */ /* 0x000fe20000000800 */
[----:B------:R-:W-:Y:S01]  /*8c70*/  UMOV UR6, 0xffffffff ;  /* 0xffffffff00067882 */ /* 0x000fe20000000000 */
[----:B------:R-:W-:Y:S01]  /*8c80*/  BSSY B0, `(.L_x_146) ;  /* 0x00000cc000007945 */ /* 0x000fe20003800000 */
[----:B------:R-:W-:Y:S01]  /*8c90*/  USHF.L.U32 UR6, UR6, UR5, URZ ;  /* 0x0000000506067299 */ /* 0x000fe2000800063f */
[C---:B------:R-:W-:Y:S01]  /*8ca0*/  ISETP.NE.AND P2, PT, R4.reuse, RZ, PT ;  /* 0x000000ff0400720c */ /* 0x040fe20003f45270 */
[----:B------:R-:W-:Y:S01]  /*8cb0*/  IMAD.MOV.U32 R13, RZ, RZ, 0x1 ;  /* 0x00000001ff0d7424 */ /* 0x000fe200078e00ff */
[----:B------:R-:W-:Y:S01]  /*8cc0*/  ISETP.NE.OR P0, PT, R4, RZ, !P0 ;  /* 0x000000ff0400720c */ /* 0x000fe20004705670 */
[----:B------:R-:W-:Y:S01]  /*8cd0*/  IMAD.MOV.U32 R12, RZ, RZ, RZ ;  /* 0x000000ffff0c7224 */ /* 0x000fe200078e00ff */
[----:B------:R-:W-:Y:S01]  /*8ce0*/  LOP3.LUT R11, R18, 0x2, RZ, 0xfc, !PT ;  /* 0x00000002120b7812 */ /* 0x000fe200078efcff */
[----:B------:R-:W-:Y:S01]  /*8cf0*/  ULDC UR4, c[0x0][0x600] ;  /* 0x0001800000047ab9 */ /* 0x000fe20000000800 */
[----:B------:R-:W-:Y:S01]  /*8d00*/  UMOV UR7, 0x1 ;  /* 0x0000000100077882 */ /* 0x000fe20000000000 */
[----:B------:R-:W-:-:S02]  /*8d10*/  UIADD3 UR4, UR4, -0x1, URZ ;  /* 0xffffffff04047890 */ /* 0x000fc4000fffe03f */
[----:B------:R-:W-:Y:S02]  /*8d20*/  USHF.L.U32 UR5, UR7, UR5, URZ ;  /* 0x0000000507057299 */ /* 0x000fe4000800063f */
[----:B------:R-:W-:Y:S01]  /*8d30*/  ULOP3.LUT UR13, URZ, UR6, URZ, 0x33, !UPT ;  /* 0x000000063f0d7292 */ /* 0x000fe2000f8e333f */
[----:B------:R-:W-:Y:S01]  /*8d40*/  ULDC.64 UR22, c[0x0][0x198] ;  /* 0x0000660000167ab9 */ /* 0x000fe20000000a00 */
[----:B0-----:R-:W-:-:S05]  /*8d50*/  VIADD R0, R0, 0x7f ;  /* 0x0000007f00007836 */ /* 0x001fca0000000000 */
[----:B------:R-:W-:-:S04]  /*8d60*/  SHF.R.S32.HI R3, RZ, 0x1f, R0 ;  /* 0x0000001fff037819 */ /* 0x000fc80000011400 */
[----:B------:R-:W-:Y:S01]  /*8d70*/  LEA.HI R3, R3, R0, RZ, 0x7 ;  /* 0x0000000003037211 */ /* 0x000fe200078f38ff */
[----:B------:R-:W-:-:S03]  /*8d80*/  IMAD.MOV.U32 R0, RZ, RZ, 0x1 ;  /* 0x00000001ff007424 */ /* 0x000fc600078e00ff */
[----:B------:R-:W-:-:S05]  /*8d90*/  SHF.R.S32.HI R3, RZ, 0x7, R3 ;  /* 0x00000007ff037819 */ /* 0x000fca0000011403 */
[----:B------:R-:W-:-:S07]  /*8da0*/  VIADD R10, R3, 0x1 ;  /* 0x00000001030a7836 */ /* 0x000fce0000000000 */
.L_x_158:
[----:B------:R-:W-:-:S03]  /*8db0*/  UMOV UR6, 0xffffffff ;  /* 0xffffffff00067882 */ /* 0x000fc60000000000 */
[----:B------:R-:W-:Y:S05]  /*8dc0*/  BRA.DIV UR6, `(.L_x_147) ;  /* 0x0000000e06a87947 */ /* 0x000fea000b800000 */
[----:B------:R-:W-:-:S13]  /*8dd0*/  ELECT P6, URZ, PT ;  /* 0x00000000003f782f */ /* 0x000fda00038c0000 */
.L_x_168:
[----:B------:R-:W0:Y:S01]  /*8de0*/  LDC R4, c[0x0][0x28c] ;  /* 0x0000a300ff047b82 */ /* 0x000e220000000800 */
[----:B------:R-:W-:Y:S01]  /*8df0*/  BSSY B1, `(.L_x_148) ;  /* 0x0000043000017945 */ /* 0x000fe20003800000 */
[----:B0-----:R-:W-:-:S13]  /*8e00*/  ISETP.LT.OR P6, PT, R4, 0x1, !P6 ;  /* 0x000000010400780c */ /* 0x001fda00077c1670 */
[----:B------:R-:W-:Y:S05]  /*8e10*/  @P6 BRA `(.L_x_149) ;  /* 0x0000000400006947 */ /* 0x000fea0003800000 */
[----:B------:R-:W-:Y:S02]  /*8e20*/  IMAD.SHL.U32 R19, R19, 0x80, RZ ;  /* 0x0000008013137824 */ /* 0x000fe400078e00ff */
[----:B------:R-:W-:Y:S02]  /*8e30*/  IMAD R20, R20, 0x70, RZ ;  /* 0x0000007014147824 */ /* 0x000fe400078e02ff */
[----:B------:R-:W-:Y:S02]  /*8e40*/  IMAD.MOV.U32 R21, RZ, RZ, RZ ;  /* 0x000000ffff157224 */ /* 0x000fe400078e00ff */
[----:B------:R-:W-:Y:S02]  /*8e50*/  IMAD.MOV.U32 R4, RZ, RZ, R10 ;  /* 0x000000ffff047224 */ /* 0x000fe400078e000a */
[----:B------:R-:W-:Y:S02]  /*8e60*/  IMAD.MOV.U32 R5, RZ, RZ, R0 ;  /* 0x000000ffff057224 */ /* 0x000fe400078e0000 */
[----:B------:R-:W-:-:S07]  /*8e70*/  IMAD.MOV.U32 R6, RZ, RZ, R12 ;  /* 0x000000ffff067224 */ /* 0x000fce00078e000c */
.L_x_153:
[----:B------:R-:W0:Y:S01]  /*8e80*/  S2R R14, SR_CgaCtaId ;  /* 0x00000000000e7919 */ /* 0x000e220000008800 */
[----:B------:R-:W-:Y:S01]  /*8e90*/  MOV R7, 0x400 ;  /* 0x0000040000077802 */ /* 0x000fe20000000f00 */
[----:B------:R-:W1:Y:S03]  /*8ea0*/  @!P2 LDC R9, c[0x0][0x500] ;  /* 0x00014000ff09ab82 */ /* 0x000e660000000800 */
[----:B0-----:R-:W-:Y:S02]  /*8eb0*/  LEA R15, R14, R7, 0x18 ;  /* 0x000000070e0f7211 */ /* 0x001fe400078ec0ff */
[----:B------:R-:W-:-:S03]  /*8ec0*/  SHF.L.U32 R7, R5, 0x1f, RZ ;  /* 0x0000001f05077819 */ /* 0x000fc600000006ff */
[----:B------:R-:W-:-:S04]  /*8ed0*/  IMAD R14, R6, 0x8, R15 ;  /* 0x00000008060e7824 */ /* 0x000fc800078e020f */
[----:B------:R-:W0:Y:S02]  /*8ee0*/  SYNCS.PHASECHK.TRANS64.TRYWAIT P1, [R14+URZ+0x18], R7 ;  /* 0x000018070e0075a7 */ /* 0x000e24000802017f */
[----:B01----:R-:W-:Y:S05]  /*8ef0*/  @!P1 BRA `(.L_x_150) ;  /* 0x0000000c007c9947 */ /* 0x003fea0003800000 */
.L_x_169:
[----:B0-----:R-:W-:Y:S01]  /*8f00*/  PRMT R7, R11, 0x9910, RZ ;  /* 0x000099100b077816 */ /* 0x001fe200000000ff */
[----:B------:R0:W-:Y:S03]  /*8f10*/  @!P2 SYNCS.ARRIVE.TRANS64 RZ, [R14+URZ], R9 ;  /* 0x000000090effa9a7 */ /* 0x0001e6000800003f */
[----:B------:R-:W-:-:S13]  /*8f20*/  ISETP.NE.AND P1, PT, R7, 0x2, PT ;  /* 0x000000020700780c */ /* 0x000fda0003f25270 */
[----:B0-----:R-:W-:Y:S05]  /*8f30*/  @P1 BRA `(.L_x_151) ;  /* 0x0000000000041947 */ /* 0x001fea0003800000 */
[----:B------:R-:W-:Y:S01]  /*8f40*/  BPT.TRAP 0x1 ;  /* 0x000000040000795c */ /* 0x000fe20000300000 */
.L_x_151:
[----:B------:R-:W-:Y:S05]  /*8f50*/  @P0 BRA `(.L_x_152) ;  /* 0x0000000000040947 */ /* 0x000fea0003800000 */
[----:B------:R-:W-:Y:S01]  /*8f60*/  BPT.TRAP 0x1 ;  /* 0x000000040000795c */ /* 0x000fe20000300000 */
.L_x_152:
[C-C-:B------:R-:W-:Y:S01]  /*8f70*/  IMAD R7, R6.reuse, 0x8000, R15.reuse ;  /* 0x0000800006077824 */ /* 0x140fe200078e020f */
[----:B------:R-:W-:Y:S01]  /*8f80*/  R2UR UR34, R21 ;  /* 0x00000000152272ca */ /* 0x000fe200000e0000 */
[----:B------:R-:W-:Y:S01]  /*8f90*/  IMAD R15, R6, 0x7000, R15 ;  /* 0x00007000060f7824 */ /* 0x000fe200078e020f */
[----:B------:R-:W-:Y:S01]  /*8fa0*/  R2UR UR33, R14 ;  /* 0x000000000e2172ca */ /* 0x000fe200000e0000 */
[----:B------:R-:W-:Y:S01]  /*8fb0*/  VIADD R4, R4, 0xffffffff ;  /* 0xffffffff04047836 */ /* 0x000fe20000000000 */
[----:B------:R-:W-:Y:S01]  /*8fc0*/  R2UR UR24, R7 ;  /* 0x00000000071872ca */ /* 0x000fe200000e0000 */
[----:B------:R-:W-:Y:S01]  /*8fd0*/  UIADD3 UR6, UP0, UR22, 0xf0, URZ ;  /* 0x000000f016067890 */ /* 0x000fe2000ff1e03f */
[----:B------:R-:W-:Y:S01]  /*8fe0*/  R2UR UR8, R15 ;  /* 0x000000000f0872ca */ /* 0x000fe200000e0000 */
[----:B------:R-:W-:Y:S01]  /*8ff0*/  UIADD3 UR30, UP1, UR22, 0x1f0, URZ ;  /* 0x000001f0161e7890 */ /* 0x000fe2000ff3e03f */
[----:B------:R-:W-:Y:S01]  /*9000*/  R2UR UR36, R8 ;  /* 0x00000000082472ca */ /* 0x000fe200000e0000 */
[----:B------:R-:W-:Y:S01]  /*9010*/  UIADD3.X UR7, URZ, UR23, URZ, UP0, !UPT ;  /* 0x000000173f077290 */ /* 0x000fe200087fe43f */
[----:B------:R-:W-:Y:S01]  /*9020*/  R2UR UR35, R19 ;  /* 0x00000000132372ca */ /* 0x000fe200000e0000 */
[----:B------:R-:W-:Y:S01]  /*9030*/  UIADD3.X UR31, URZ, UR23, URZ, UP1, !UPT ;  /* 0x000000173f1f7290 */ /* 0x000fe20008ffe43f */
[----:B------:R-:W-:Y:S01]  /*9040*/  R2UR UR19, R20 ;  /* 0x00000000141372ca */ /* 0x000fe200000e0000 */
[----:B------:R-:W-:Y:S01]  /*9050*/  UIADD3 UR26, UR34, 0x40, URZ ;  /* 0x00000040221a7890 */ /* 0x000fe2000fffe03f */
[----:B------:R-:W-:Y:S01]  /*9060*/  ISETP.GT.AND P3, PT, R4, 0x1, PT ;  /* 0x000000010400780c */ /* 0x000fe20003f64270 */
[----:B------:R-:W-:Y:S01]  /*9070*/  VIADD R6, R6, 0x1 ;  /* 0x0000000106067836 */ /* 0x000fe20000000000 */
[----:B------:R-:W-:Y:S01]  /*9080*/  UMOV UR14, 0x0 ;  /* 0x00000000000e7882 */ /* 0x000fe20000000000 */
[----:B------:R-:W-:Y:S01]  /*9090*/  UIADD3 UR32, UR24, 0x100, URZ ;  /* 0x0000010018207890 */ /* 0x000fe2000fffe03f */
[----:B------:R-:W-:Y:S01]  /*90a0*/  VIADD R21, R21, 0x80 ;  /* 0x0000008015157836 */ /* 0x000fe20000000000 */
[----:B------:R-:W-:Y:S01]  /*90b0*/  UIADD3 UR24, UR24, 0x4100, URZ ;  /* 0x0000410018187890 */ /* 0x000fe2000fffe03f */
[----:B------:R-:W-:Y:S01]  /*90c0*/  ISETP.NE.AND P1, PT, R6, 0x3, PT ;  /* 0x000000030600780c */ /* 0x000fe20003f25270 */
[----:B------:R-:W-:-:S02]  /*90d0*/  UIADD3 UR16, UR8, 0x18100, URZ ;  /* 0x0001810008107890 */ /* 0x000fc4000fffe03f */
[----:B------:R-:W-:Y:S01]  /*90e0*/  UIADD3 UR8, UR8, 0x1b900, URZ ;  /* 0x0001b90008087890 */ /* 0x000fe2000fffe03f */
[----:B------:R-:W-:Y:S01]  /*90f0*/  SEL R14, RZ, 0x1, P1 ;  /* 0x00000001ff0e7807 */ /* 0x000fe20000800000 */
[----:B------:R-:W-:Y:S01]  /*9100*/  UMOV UR15, 0x10000000 ;  /* 0x10000000000f7882 */ /* 0x000fe20000000000 */
[----:B------:R-:W-:Y:S01]  /*9110*/  UMOV UR25, UR33 ;  /* 0x0000002100197c82 */ /* 0x000fe20008000000 */
[----:B------:R-:W-:Y:S01]  /*9120*/  UMOV UR28, UR36 ;  /* 0x00000024001c7c82 */ /* 0x000fe20008000000 */
[----:B------:R-:W-:Y:S01]  /*9130*/  UMOV UR27, UR35 ;  /* 0x00000023001b7c82 */ /* 0x000fe20008000000 */
[----:B------:R-:W-:Y:S01]  /*9140*/  UMOV UR17, UR33 ;  /* 0x0000002100117c82 */ /* 0x000fe20008000000 */
[----:B------:R-:W-:Y:S01]  /*9150*/  UMOV UR18, UR34 ;  /* 0x0000002200127c82 */ /* 0x000fe20008000000 */
[----:B------:R-:W-:Y:S01]  /*9160*/  UMOV UR20, UR36 ;  /* 0x0000002400147c82 */ /* 0x000fe20008000000 */
[----:B------:R0:W-:Y:S01]  /*9170*/  UTMALDG.3D [UR32], [UR6], desc[UR14] ;  /* 0x00000e20060075b4 */ /* 0x0001e20008011000 */
[----:B------:R-:W-:Y:S01]  /*9180*/  UMOV UR9, UR33 ;  /* 0x0000002100097c82 */ /* 0x000fe20008000000 */
[----:B------:R-:W-:Y:S01]  /*9190*/  UMOV UR11, UR19 ;  /* 0x00000013000b7c82 */ /* 0x000fe20008000000 */
[----:B------:R-:W-:Y:S01]  /*91a0*/  UMOV UR12, UR36 ;  /* 0x00000024000c7c82 */ /* 0x000fe20008000000 */
[----:B------:R-:W-:Y:S01]  /*91b0*/  UMOV UR10, UR26 ;  /* 0x0000001a000a7c82 */ /* 0x000fe20008000000 */
[----:B------:R-:W-:-:S02]  /*91c0*/  LOP3.LUT R5, R5, R14, RZ, 0x3c, !PT ;  /* 0x0000000e05057212 */ /* 0x000fc400078e3cff */
[----:B------:R-:W-:Y:S01]  /*91d0*/  SEL R6, R6, RZ, P1 ;  /* 0x000000ff06067207 */ /* 0x000fe20000800000 */
[----:B------:R0:W-:Y:S01]  /*91e0*/  UTMALDG.3D [UR24], [UR6], desc[UR14] ;  /* 0x00000e18060075b4 */ /* 0x0001e20008011000 */
[----:B------:R0:W-:Y:S01]  /*91f0*/  UTMALDG.3D [UR16], [UR30], desc[UR14] ;  /* 0x00000e101e0075b4 */ /* 0x0001e20008011000 */
[----:B------:R0:W-:Y:S02]  /*9200*/  UTMALDG.3D [UR8], [UR30], desc[UR14] ;  /* 0x00000e081e0075b4 */ /* 0x0001e40008011000 */
[----:B0-----:R-:W-:Y:S05]  /*9210*/  @P3 BRA `(.L_x_153) ;  /* 0xfffffffc00183947 */ /* 0x001fea000383ffff */
.L_x_149:
[----:B------:R-:W-:Y:S05]  /*9220*/  BSYNC B1 ;  /* 0x0000000000017941 */ /* 0x000fea0003800000 */
.L_x_148:
[----:B------:R-:W-:Y:S01]  /*9230*/  LOP3.LUT P3, RZ, R13, 0xff, RZ, 0xc0, !PT ;  /* 0x000000ff0dff7812 */ /* 0x000fe2000786c0ff */
[----:B------:R-:W-:Y:S01]  /*9240*/  IMAD.IADD R12, R3, 0x1, R12 ;  /* 0x00000001030c7824 */ /* 0x000fe200078e020c */
[----:B------:R-:W-:Y:S01]  /*9250*/  IADD3 R16, P4, R16, UR38, RZ ;  /* 0x0000002610107c10 */ /* 0x000fe2000ff9e0ff */
[----:B------:R-:W-:Y:S01]  /*9260*/  ULDC.64 UR6, c[0x0][0x650] ;  /* 0x0001940000067ab9 */ /* 0x000fe20000000a00 */
[----:B------:R-:W-:Y:S01]  /*9270*/  BSSY B1, `(.L_x_154) ;  /* 0x000006a000017945 */ /* 0x000fe20003800000 */
[----:B------:R-:W-:Y:S01]  /*9280*/  IMAD.MOV.U32 R19, RZ, RZ, -0x1 ;  /* 0xffffffffff137424 */ /* 0x000fe200078e00ff */
[----:B------:R-:W-:Y:S01]  /*9290*/  ISETP.GT.U32.AND P1, PT, R12, 0x2, PT ;  /* 0x000000020c00780c */ /* 0x000fe20003f24070 */
[----:B------:R-:W-:Y:S01]  /*92a0*/  IMAD.MOV.U32 R20, RZ, RZ, -0x1 ;  /* 0xffffffffff147424 */ /* 0x000fe200078e00ff */
[----:B------:R-:W-:Y:S01]  /*92b0*/  IADD3.X R17, R17, UR40, RZ, P4, !PT ;  /* 0x0000002811117c10 */ /* 0x000fe2000a7fe4ff */
[----:B------:R-:W-:Y:S01]  /*92c0*/  IMAD.MOV.U32 R8, RZ, RZ, -0x1 ;  /* 0xffffffffff087424 */ /* 0x000fe200078e00ff */
[----:B------:R-:W-:-:S02]  /*92d0*/  ISETP.LT.U32.AND P1, PT, R3, 0x3, P1 ;  /* 0x000000030300780c */ /* 0x000fc40000f21070 */
[----:B------:R-:W-:Y:S01]  /*92e0*/  PRMT R13, RZ, 0x7610, R13 ;  /* 0x00007610ff0d7816 */ /* 0x000fe2000000000d */
[----:B------:R-:W0:Y:S01]  /*92f0*/  @P3 S2R R5, SR_CgaCtaId ;  /* 0x0000000000053919 */ /* 0x000e220000008800 */
[----:B------:R-:W-:-:S04]  /*9300*/  @P3 MOV R4, 0x400 ;  /* 0x0000040000043802 */ /* 0x000fc80000000f00 */
[----:B0-----:R-:W-:Y:S01]  /*9310*/  @P3 LEA R6, R5, R4, 0x18 ;  /* 0x0000000405063211 */ /* 0x001fe200078ec0ff */
[----:B------:R-:W-:-:S03]  /*9320*/  IMAD.WIDE.U32 R4, R12, -0x55555555, RZ ;  /* 0xaaaaaaab0c047825 */ /* 0x000fc600078e00ff */
[----:B------:R0:W-:Y:S01]  /*9330*/  @P3 SYNCS.ARRIVE.TRANS64.A1T0 RZ, [R6+URZ+0x48], RZ ;  /* 0x000048ff06ff39a7 */ /* 0x0001e2000810003f */
[----:B------:R-:W-:Y:S02]  /*9340*/  ISETP.GE.U32.AND P3, PT, R3, 0x3, PT ;  /* 0x000000030300780c */ /* 0x000fe40003f66070 */
[----:B------:R-:W-:Y:S02]  /*9350*/  SHF.R.U32.HI R7, RZ, 0x1, R5 ;  /* 0x00000001ff077819 */ /* 0x000fe40000011605 */
[----:B------:R-:W-:Y:S02]  /*9360*/  SEL R5, RZ, 0x1, !P1 ;  /* 0x00000001ff057807 */ /* 0x000fe40004800000 */
[----:B------:R-:W-:Y:S01]  /*9370*/  ISETP.GE.U32.AND P1, PT, R16, UR6, PT ;  /* 0x0000000610007c0c */ /* 0x000fe2000bf26070 */
[----:B------:R-:W-:Y:S01]  /*9380*/  IMAD R12, R7, -0x3, R12 ;  /* 0xfffffffd070c7824 */ /* 0x000fe200078e020c */
[----:B------:R-:W-:Y:S02]  /*9390*/  LOP3.LUT R0, R0, R5, RZ, 0x3c, !PT ;  /* 0x0000000500007212 */ /* 0x000fe400078e3cff */
[----:B------:R-:W-:-:S02]  /*93a0*/  ISETP.GE.U32.AND.EX P1, PT, R17, UR7, PT, P1 ;  /* 0x0000000711007c0c */ /* 0x000fc4000bf26110 */
[----:B------:R-:W-:Y:S02]  /*93b0*/  PRMT R4, RZ, 0x7610, R4 ;  /* 0x00007610ff047816 */ /* 0x000fe40000000004 */
[----:B------:R-:W-:-:S09]  /*93c0*/  @P3 LOP3.LUT R0, R0, 0x1, R7, 0x78, !PT ;  /* 0x0000000100003812 */ /* 0x000fd200078e7807 */
[----:B0-----:R-:W-:Y:S05]  /*93d0*/  @P1 BRA `(.L_x_155) ;  /* 0x00000004004c1947 */ /* 0x001fea0003800000 */
[----:B------:R-:W-:Y:S01]  /*93e0*/  ULDC.64 UR6, c[0x0][0x628] ;  /* 0x00018a0000067ab9 */ /* 0x000fe20000000a00 */
[----:B------:R-:W0:Y:S01]  /*93f0*/  S2R R15, SR_CTAID.X ;  /* 0x00000000000f7919 */ /* 0x000e220000002500 */
[----:B------:R-:W-:Y:S01]  /*9400*/  ISETP.NE.U32.AND P1, PT, RZ, UR6, PT ;  /* 0x00000006ff007c0c */ /* 0x000fe2000bf25070 */
[----:B------:R-:W-:Y:S01]  /*9410*/  ULDC UR9, c[0x0][0x630] ;  /* 0x00018c0000097ab9 */ /* 0x000fe20000000800 */
[----:B------:R-:W-:Y:S01]  /*9420*/  IMAD.MOV.U32 R4, RZ, RZ, R16 ;  /* 0x000000ffff047224 */ /* 0x000fe200078e0010 */
[----:B------:R-:W1:Y:S01]  /*9430*/  S2R R14, SR_CTAID.Y ;  /* 0x00000000000e7919 */ /* 0x000e620000002600 */
[----:B------:R-:W-:Y:S01]  /*9440*/  ISETP.NE.AND.EX P1, PT, RZ, UR7, PT, P1 ;  /* 0x00000007ff007c0c */ /* 0x000fe2000bf25310 */
[----:B------:R-:W-:-:S12]  /*9450*/  IMAD.MOV.U32 R5, RZ, RZ, R17 ;  /* 0x000000ffff057224 */ /* 0x000fd800078e0011 */
[----:B------:R-:W-:Y:S05]  /*9460*/  @!P1 BRA `(.L_x_156) ;  /* 0x0000000000289947 */ /* 0x000fea0003800000 */
[----:B------:R-:W-:Y:S02]  /*9470*/  ULDC UR8, c[0x0][0x634] ;  /* 0x00018d0000087ab9 */ /* 0x000fe40000000800 */
[----:B------:R-:W-:-:S05]  /*9480*/  IADD3 R9, P1, R16, UR8, RZ ;  /* 0x0000000810097c10 */ /* 0x000fca000ff3e0ff */
[----:B------:R-:W-:-:S04]  /*9490*/  IMAD.X R19, RZ, RZ, R17, P1 ;  /* 0x000000ffff137224 */ /* 0x000fc800008e0611 */
[----:B------:R-:W-:-:S04]  /*94a0*/  IMAD.WIDE.U32 R6, R19, UR6, RZ ;  /* 0x0000000613067c25 */ /* 0x000fc8000f8e00ff */
[----:B------:R-:W-:-:S04]  /*94b0*/  IMAD.WIDE.U32 R6, P1, R9, UR7, R6 ;  /* 0x0000000709067c25 */ /* 0x000fc8000f820006 */
[----:B------:R-:W-:-:S04]  /*94c0*/  IMAD.WIDE.U32 R8, R9, UR6, RZ ;  /* 0x0000000609087c25 */ /* 0x000fc8000f8e00ff */
[----:B------:R-:W-:Y:S01]  /*94d0*/  IMAD.X R5, RZ, RZ, RZ, P1 ;  /* 0x000000ffff057224 */ /* 0x000fe200008e06ff */
[----:B------:R-:W-:Y:S01]  /*94e0*/  IADD3 RZ, P1, R9, R6, RZ ;  /* 0x0000000609ff7210 */ /* 0x000fe20007f3e0ff */
[----:B------:R-:W-:-:S04]  /*94f0*/  IMAD.MOV.U32 R4, RZ, RZ, R7 ;  /* 0x000000ffff047224 */ /* 0x000fc800078e0007 */
[----:B------:R-:W-:-:S08]  /*9500*/  IMAD.WIDE.U32.X R4, R19, UR7, R4, P1 ;  /* 0x0000000713047c25 */ /* 0x000fd000088e0404 */
.L_x_156:
[--C-:B------:R-:W-:Y:S01]  /*9510*/  SHF.R.U64 R8, R4, UR9, R5.reuse ;  /* 0x0000000904087c19 */ /* 0x100fe20008001205 */
[----:B------:R-:W-:Y:S01]  /*9520*/  ULDC.64 UR6, c[0x0][0x620] ;  /* 0x0001880000067ab9 */ /* 0x000fe20000000a00 */
[----:B------:R-:W-:Y:S01]  /*9530*/  SHF.R.U32.HI R4, RZ, UR9, R5 ;  /* 0x00000009ff047c19 */ /* 0x000fe20008011605 */
[----:B------:R-:W2:Y:S01]  /*9540*/  LDC R24, c[0x0][0x144] ;  /* 0x00005100ff187b82 */ /* 0x000ea20000000800 */
[----:B------:R-:W-:Y:S01]  /*9550*/  IADD3 R7, P1, RZ, -R8, RZ ;  /* 0x80000008ff077210 */ /* 0x000fe20007f3e0ff */
[----:B------:R-:W-:Y:S01]  /*9560*/  ULDC.64 UR10, c[0x0][0x640] ;  /* 0x00019000000a7ab9 */ /* 0x000fe20000000a00 */
[----:B0-----:R-:W-:Y:S01]  /*9570*/  I2FP.F32.U32 R9, R15 ;  /* 0x0000000f00097245 */ /* 0x001fe20000201000 */
[----:B------:R-:W-:Y:S02]  /*9580*/  ULDC UR8, c[0x0][0x608] ;  /* 0x0001820000087ab9 */ /* 0x000fe40000000800 */
[----:B------:R-:W-:Y:S01]  /*9590*/  IMAD.X R4, RZ, RZ, ~R4, P1 ;  /* 0x000000ffff047224 */ /* 0x000fe200008e0e04 */
[----:B------:R-:W-:Y:S01]  /*95a0*/  ISETP.NE.U32.AND P1, PT, RZ, UR10, PT ;  /* 0x0000000aff007c0c */ /* 0x000fe2000bf25070 */
[----:B------:R-:W0:Y:S02]  /*95b0*/  LDC R21, c[0x0][0x148] ;  /* 0x00005200ff157b82 */ /* 0x000e240000000800 */
[----:B------:R-:W-:Y:S01]  /*95c0*/  IMAD R6, R4, UR6, RZ ;  /* 0x0000000604067c24 */ /* 0x000fe2000f8e02ff */
[----:B------:R-:W-:Y:S01]  /*95d0*/  ISETP.NE.AND.EX P1, PT, RZ, UR11, PT, P1 ;  /* 0x0000000bff007c0c */ /* 0x000fe2000bf25310 */
[----:B------:R-:W-:Y:S01]  /*95e0*/  IMAD.WIDE.U32 R4, R7, UR6, R16 ;  /* 0x0000000607047c25 */ /* 0x000fe2000f8e0010 */
[----:B------:R-:W-:-:S03]  /*95f0*/  ULDC UR6, c[0x0][0x150] ;  /* 0x0000540000067ab9 */ /* 0x000fc60000000800 */
[----:B------:R-:W-:Y:S02]  /*9600*/  IMAD R7, R7, UR7, R6 ;  /* 0x0000000707077c24 */ /* 0x000fe4000f8e0206 */
[----:B------:R-:W-:Y:S01]  /*9610*/  FMUL R6, R9, UR6 ;  /* 0x0000000609067c20 */ /* 0x000fe20008400000 */
[----:B------:R-:W-:Y:S01]  /*9620*/  ULDC UR6, c[0x0][0x618] ;  /* 0x0001860000067ab9 */ /* 0x000fe20000000800 */
[----:B------:R-:W-:Y:S01]  /*9630*/  ULDC UR7, c[0x0][0x154] ;  /* 0x0000550000077ab9 */ /* 0x000fe20000000800 */
[----:B------:R-:W-:-:S03]  /*9640*/  IMAD.IADD R5, R5, 0x1, R7 ;  /* 0x0000000105057824 */ /* 0x000fc600078e0207 */
[----:B------:R-:W3:Y:S02]  /*9650*/  F2I.U32.TRUNC.NTZ R6, R6 ;  /* 0x0000000600067305 */ /* 0x000ee4000020f000 */
[----:B------:R-:W-:Y:S02]  /*9660*/  SHF.R.U64 R9, R4, UR6, R5 ;  /* 0x0000000604097c19 */ /* 0x000fe40008001205 */
[----:B-1----:R-:W-:-:S05]  /*9670*/  I2FP.F32.U32 R4, R14 ;  /* 0x0000000e00047245 */ /* 0x002fca0000201000 */
[----:B------:R-:W-:Y:S01]  /*9680*/  FMUL R22, R4, UR7 ;  /* 0x0000000704167c20 */ /* 0x000fe20008400000 */
[----:B------:R-:W-:Y:S01]  /*9690*/  SHF.R.U32.HI R4, RZ, UR6, R5 ;  /* 0x00000006ff047c19 */ /* 0x000fe20008011605 */
[----:B------:R-:W-:-:S03]  /*96a0*/  ULDC UR6, c[0x0][0x658] ;  /* 0x0001960000067ab9 */ /* 0x000fc60000000800 */
[--C-:B------:R-:W-:Y:S01]  /*96b0*/  SHF.R.U64 R20, R9, UR8, R4.reuse ;  /* 0x0000000809147c19 */ /* 0x100fe20008001204 */
[----:B------:R-:W1:Y:S01]  /*96c0*/  F2I.U32.TRUNC.NTZ R22, R22 ;  /* 0x0000001600167305 */ /* 0x000e62000020f000 */
[----:B------:R-:W-:Y:S01]  /*96d0*/  SHF.R.U32.HI R5, RZ, UR8, R4 ;  /* 0x00000008ff057c19 */ /* 0x000fe20008011604 */
[----:B---3--:R-:W-:-:S03]  /*96e0*/  IMAD.MOV R6, RZ, RZ, -R6 ;  /* 0x000000ffff067224 */ /* 0x008fc600078e0a06 */
[----:B------:R-:W-:Y:S01]  /*96f0*/  SHF.R.U64 R19, R20, UR6, R5 ;  /* 0x0000000614137c19 */ /* 0x000fe20008001205 */
[----:B--2---:R-:W-:Y:S01]  /*9700*/  IMAD R15, R24, R6, R15 ;  /* 0x00000006180f7224 */ /* 0x004fe200078e020f */
[----:B------:R-:W-:-:S03]  /*9710*/  SHF.R.U32.HI R23, RZ, UR6, R5 ;  /* 0x00000006ff177c19 */ /* 0x000fc60008011605 */
[----:B------:R-:W-:Y:S02]  /*9720*/  IMAD.MOV.U32 R4, RZ, RZ, R19 ;  /* 0x000000ffff047224 */ /* 0x000fe400078e0013 */
[----:B------:R-:W-:Y:S01]  /*9730*/  IMAD.MOV.U32 R5, RZ, RZ, R23 ;  /* 0x000000ffff057224 */ /* 0x000fe200078e0017 */
[----:B-1----:R-:W-:Y:S06]  /*9740*/  @!P1 BRA `(.L_x_157) ;  /* 0x0000000000289947 */ /* 0x002fec0003800000 */
[----:B------:R-:W-:Y:S02]  /*9750*/  ULDC UR6, c[0x0][0x64c] ;  /* 0x0001930000067ab9 */ /* 0x000fe40000000800 */
[----:B------:R-:W-:-:S05]  /*9760*/  IADD3 R5, P1, R19, UR6, RZ ;  /* 0x0000000613057c10 */ /* 0x000fca000ff3e0ff */
[----:B------:R-:W-:-:S04]  /*9770*/  IMAD.X R23, RZ, RZ, R23, P1 ;  /* 0x000000ffff177224 */ /* 0x000fc800008e0617 */
[----:B------:R-:W-:-:S04]  /*9780*/  IMAD.WIDE.U32 R6, R23, UR10, RZ ;  /* 0x0000000a17067c25 */ /* 0x000fc8000f8e00ff */
[----:B------:R-:W-:-:S04]  /*9790*/  IMAD.WIDE.U32 R6, P1, R5, UR11, R6 ;  /* 0x0000000b05067c25 */ /* 0x000fc8000f820006 */
[----:B------:R-:W-:-:S04]  /*97a0*/  IMAD.WIDE.U32 R4, R5, UR10, RZ ;  /* 0x0000000a05047c25 */ /* 0x000fc8000f8e00ff */
[----:B------:R-:W-:Y:S01]  /*97b0*/  IMAD.MOV.U32 R4, RZ, RZ, R7 ;  /* 0x000000ffff047224 */ /* 0x000fe200078e0007 */
[----:B------:R-:W-:Y:S01]  /*97c0*/  IADD3 RZ, P3, R5, R6, RZ ;  /* 0x0000000605ff7210 */ /* 0x000fe20007f7e0ff */
[----:B------:R-:W-:-:S04]  /*97d0*/  IMAD.X R5, RZ, RZ, RZ, P1 ;  /* 0x000000ffff057224 */ /* 0x000fc800008e06ff */
[----:B------:R-:W-:-:S08]  /*97e0*/  IMAD.WIDE.U32.X R4, R23, UR11, R4, P3 ;  /* 0x0000000b17047c25 */ /* 0x000fd000098e0404 */
.L_x_157:
[----:B------:R-:W-:Y:S01]  /*97f0*/  ISETP.NE.AND P1, PT, R2, 0x1, PT ;  /* 0x000000010200780c */ /* 0x000fe20003f25270 */
[----:B------:R-:W-:Y:S01]  /*9800*/  ULDC UR6, c[0x0][0x648] ;  /* 0x0001920000067ab9 */ /* 0x000fe20000000800 */
[----:B------:R-:W-:Y:S01]  /*9810*/  LOP3.LUT R20, R20, UR13, RZ, 0xc0, !PT ;  /* 0x0000000d14147c12 */ /* 0x000fe2000f8ec0ff */
[----:B------:R-:W-:Y:S01]  /*9820*/  IMAD.MOV R22, RZ, RZ, -R22 ;  /* 0x000000ffff167224 */ /* 0x000fe200078e0a16 */
[----:B------:R-:W-:Y:S01]  /*9830*/  SHF.R.U64 R5, R4, UR6, R5 ;  /* 0x0000000604057c19 */ /* 0x000fe20008001205 */
[----:B------:R-:W-:Y:S01]  /*9840*/  ULDC UR6, c[0x0][0x638] ;  /* 0x00018e0000067ab9 */ /* 0x000fe20000000800 */
[----:B------:R-:W-:Y:S01]  /*9850*/  LOP3.LUT R6, R9, UR4, RZ, 0xc0, !PT ;  /* 0x0000000409067c12 */ /* 0x000fe2000f8ec0ff */
[----:B------:R-:W-:Y:S02]  /*9860*/  ULDC UR7, c[0x0][0x610] ;  /* 0x0001840000077ab9 */ /* 0x000fe40000000800 */
[----:B------:R-:W-:Y:S02]  /*9870*/  IMAD.MOV R4, RZ, RZ, -R5 ;  /* 0x000000ffff047224 */ /* 0x000fe400078e0a05 */
[----:B------:R-:W-:-:S02]  /*9880*/  IMAD R20, R5, UR5, R20 ;  /* 0x0000000505147c24 */ /* 0x000fc4000f8e0214 */
[----:B0-----:R-:W-:Y:S02]  /*9890*/  @P1 IMAD R15, R21, R22, R14 ;  /* 0x00000016150f1224 */ /* 0x001fe400078e020e */
[----:B------:R-:W-:Y:S01]  /*98a0*/  IMAD R19, R4, UR6, R19 ;  /* 0x0000000604137c24 */ /* 0x000fe2000f8e0213 */
[----:B------:R-:W-:Y:S01]  /*98b0*/  ULDC UR6, c[0x0][0x600] ;  /* 0x0001800000067ab9 */ /* 0x000fe20000000800 */
[----:B------:R-:W-:Y:S02]  /*98c0*/  IMAD R15, R20, UR7, R15 ;  /* 0x00000007140f7c24 */ /* 0x000fe4000f8e020f */
[----:B------:R-:W-:Y:S02]  /*98d0*/  IMAD R6, R19, UR6, R6 ;  /* 0x0000000613067c24 */ /* 0x000fe4000f8e0206 */
[----:B------:R-:W-:-:S03]  /*98e0*/  IMAD.MOV.U32 R4, RZ, RZ, 0x1 ;  /* 0x00000001ff047424 */ /* 0x000fc600078e00ff */
[----:B------:R-:W-:Y:S02]  /*98f0*/  SEL R20, R6, R15, !P1 ;  /* 0x0000000f06147207 */ /* 0x000fe40004800000 */
[----:B------:R-:W-:-:S07]  /*9900*/  SEL R19, R15, R6, !P1 ;  /* 0x000000060f137207 */ /* 0x000fce0004800000 */
.L_x_155:
[----:B------:R-:W-:Y:S05]  /*9910*/  BSYNC B1 ;  /* 0x0000000000017941 */ /* 0x000fea0003800000 */
.L_x_154:
[----:B------:R-:W-:-:S13]  /*9920*/  LOP3.LUT P1, RZ, R4, 0xff, RZ, 0xc0, !PT ;  /* 0x000000ff04ff7812 */ /* 0x000fda000782c0ff */
[----:B------:R-:W-:Y:S05]  /*9930*/  @P1 BRA `(.L_x_158) ;  /* 0xfffffff4001c1947 */ /* 0x000fea000383ffff */
[----:B------:R-:W-:Y:S05]  /*9940*/  BSYNC B0 ;  /* 0x0000000000007941 */ /* 0x000fea0003800000 */
.L_x_146:
[----:B------:R-:W-:-:S03]  /*9950*/  UMOV UR6, 0xffffffff ;  /* 0xffffffff00067882 */ /* 0x000fc60000000000 */
[----:B------:R-:W-:Y:S05]  /*9960*/  BRA.DIV UR6, `(.L_x_159) ;  /* 0x0000000206f47947 */ /* 0x000fea000b800000 */
[----:B------:R-:W-:-:S13]  /*9970*/  ELECT P6, URZ, PT ;  /* 0x00000000003f782f */ /* 0x000fda00038c0000 */
.L_x_172:
[----:B------:R-:W-:Y:S04]  /*9980*/  BSSY B0, `(.L_x_160) ;  /* 0x0000022000007945 */ /* 0x000fe80003800000 */
[----:B------:R-:W-:Y:S05]  /*9990*/  @!P6 BRA `(.L_x_161) ;  /* 0x000000000080e947 */ /* 0x000fea0003800000 */
[----:B------:R-:W-:-:S04]  /*99a0*/  LOP3.LUT R18, R18, 0x2, RZ, 0xfc, !PT ;  /* 0x0000000212127812 */ /* 0x000fc800078efcff */
[----:B------:R-:W-:-:S13]  /*99b0*/  ISETP.NE.AND P0, PT, R18, 0x3, PT ;  /* 0x000000031200780c */ /* 0x000fda0003f05270 */
[----:B------:R-:W-:Y:S05]  /*99c0*/  @!P0 BRA `(.L_x_162) ;  /* 0x0000000000048947 */ /* 0x000fea0003800000 */
[----:B------:R-:W-:Y:S01]  /*99d0*/  BPT.TRAP 0x1 ;  /* 0x000000040000795c */ /* 0x000fe20000300000 */
.L_x_162:
[----:B------:R-:W0:Y:S01]  /*99e0*/  S2R R3, SR_CgaCtaId ;  /* 0x0000000000037919 */ /* 0x000e220000008800 */
[----:B------:R-:W-:-:S04]  /*99f0*/  MOV R2, 0x400 ;  /* 0x0000040000027802 */ /* 0x000fc80000000f00 */
[----:B0-----:R-:W-:Y:S02]  /*9a00*/  LEA R3, R3, R2, 0x18 ;  /* 0x0000000203037211 */ /* 0x001fe400078ec0ff */
[----:B------:R-:W-:-:S03]  /*9a10*/  SHF.L.U32 R2, R0, 0x1f, RZ ;  /* 0x0000001f00027819 */ /* 0x000fc600000006ff */
[----:B------:R-:W-:-:S04]  /*9a20*/  VIADD R3, R3, 0x18 ;  /* 0x0000001803037836 */ /* 0x000fc80000000000 */
[C---:B------:R-:W-:Y:S02]  /*9a30*/  IMAD R7, R12.reuse, 0x8, R3 ;  /* 0x000000080c077824 */ /* 0x040fe400078e0203 */
[----:B------:R-:W-:Y:S02]  /*9a40*/  VIADD R12, R12, 0x1 ;  /* 0x000000010c0c7836 */ /* 0x000fe40000000000 */
[----:B------:R-:W0:Y:S03]  /*9a50*/  SYNCS.PHASECHK.TRANS64.TRYWAIT P0, [R7+URZ], R2 ;  /* 0x00000002070075a7 */ /* 0x000e26000800017f */
[----:B------:R-:W-:-:S04]  /*9a60*/  ISETP.NE.AND P1, PT, R12, 0x3, PT ;  /* 0x000000030c00780c */ /* 0x000fc80003f25270 */
[----:B------:R-:W-:Y:S02]  /*9a70*/  SEL R5, RZ, 0x1, P1 ;  /* 0x00000001ff057807 */ /* 0x000fe40000800000 */
[----:B------:R-:W-:Y:S02]  /*9a80*/  SEL R12, R12, RZ, P1 ;  /* 0x000000ff0c0c7207 */ /* 0x000fe40000800000 */
[----:B------:R-:W-:-:S03]  /*9a90*/  LOP3.LUT R5, R0, R5, RZ, 0x3c, !PT ;  /* 0x0000000500057212 */ /* 0x000fc600078e3cff */
[----:B------:R-:W-:Y:S01]  /*9aa0*/  IMAD R9, R12, 0x8, R3 ;  /* 0x000000080c097824 */ /* 0x000fe200078e0203 */
[----:B------:R-:W-:Y:S01]  /*9ab0*/  SHF.L.U32 R4, R5, 0x1f, RZ ;  /* 0x0000001f05047819 */ /* 0x000fe200000006ff */
[----:B0-----:R-:W-:Y:S06]  /*9ac0*/  @!P0 BRA `(.L_x_163) ;  /* 0x0000000000bc8947 */ /* 0x001fec0003800000 */
.L_x_173:
[----:B------:R-:W1:Y:S01]  /*9ad0*/  SYNCS.PHASECHK.TRANS64.TRYWAIT P0, [R9+URZ], R4 ;  /* 0x00000004090075a7 */ /* 0x000e62000800017f */
[----:B------:R-:W-:-:S05]  /*9ae0*/  VIADD R0, R12, 0x1 ;  /* 0x000000010c007836 */ /* 0x000fca0000000000 */
[----:B------:R-:W-:-:S04]  /*9af0*/  ISETP.NE.AND P1, PT, R0, 0x3, PT ;  /* 0x000000030000780c */ /* 0x000fc80003f25270 */
[----:B0-----:R-:W-:Y:S02]  /*9b00*/  SEL R2, RZ, 0x1, P1 ;  /* 0x00000001ff027807 */ /* 0x001fe40000800000 */
[----:B------:R-:W-:Y:S02]  /*9b10*/  SEL R0, R0, RZ, P1 ;  /* 0x000000ff00007207 */ /* 0x000fe40000800000 */
[----:B------:R-:W-:Y:S01]  /*9b20*/  LOP3.LUT R2, R5, R2, RZ, 0x3c, !PT ;  /* 0x0000000205027212 */ /* 0x000fe200078e3cff */
[----:B-1----:R-:W-:Y:S06]  /*9b30*/  @!P0 BRA `(.L_x_164) ;  /* 0x0000000000b48947 */ /* 0x002fec0003800000 */
.L_x_174:
[----:B------:R-:W-:Y:S01]  /*9b40*/  IMAD R3, R0, 0x8, R3 ;  /* 0x0000000800037824 */ /* 0x000fe200078e0203 */
[----:B------:R-:W-:-:S07]  /*9b50*/  SHF.L.U32 R0, R2, 0x1f, RZ ;  /* 0x0000001f02007819 */ /* 0x000fce00000006ff */
.L_x_165:
[----:B-1----:R1:W2:Y:S02]  /*9b60*/  SYNCS.PHASECHK.TRANS64.TRYWAIT P0, [R3+URZ], R0 ;  /* 0x00000000030075a7 */ /* 0x0022a4000800017f */
[----:B--2---:R-:W-:Y:S05]  /*9b70*/  @!P0 NANOSLEEP.SYNCS 0x989680 ;  /* 0x009896800000895d */ /* 0x004fea0003900000 */
[----:B------:R-:W2:Y:S02]  /*9b80*/  @!P0 SYNCS.PHASECHK.TRANS64 P0, [R3+URZ], R0 ;  /* 0x00000000030085a7 */ /* 0x000ea4000800007f */
[----:B--2---:R-:W-:Y:S05]  /*9b90*/  @!P0 BRA `(.L_x_165) ;  /* 0xfffffffc00f08947 */ /* 0x004fea000383ffff */
.L_x_161:
[----:B------:R-:W-:Y:S05]  /*9ba0*/  BSYNC B0 ;  /* 0x0000000000007941 */ /* 0x000fea0003800000 */
.L_x_160:
[----:B------:R-:W-:Y:S05]  /*9bb0*/  EXIT ;  /* 0x000000000000794d */ /* 0x000fea0003800000 */
.L_x_17:
[----:B-1----:R1:W2:Y:S02]  /*9bc0*/  SYNCS.PHASECHK.TRANS64.TRYWAIT P1, [R3+URZ], R0 ;  /* 0x00000000030075a7 */ /* 0x0022a4000802017f */
[----:B--2---:R-:W-:Y:S05]  /*9bd0*/  @!P1 NANOSLEEP.SYNCS 0x989680 ;  /* 0x009896800000995d */ /* 0x004fea0003900000 */
[----:B------:R-:W2:Y:S02]  /*9be0*/  @!P1 SYNCS.PHASECHK.TRANS64 P1, [R3+URZ], R0 ;  /* 0x00000000030095a7 */ /* 0x000ea4000802007f */
[----:B--2---:R-:W-:Y:S05]  /*9bf0*/  @!P1 BRA `(.L_x_17) ;  /* 0xfffffffc00f09947 */ /* 0x004fea000383ffff */
[----:B------:R-:W-:Y:S05]  /*9c00*/  BRA `(.L_x_16) ;  /* 0xffffff7800187947 */ /* 0x000fea000383ffff */
.L_x_22:
[----:B-1----:R-:W-:-:S04]  /*9c10*/  IMAD.U32 R4, RZ, RZ, UR8 ;  /* 0x00000008ff047e24 */ /* 0x002fc8000f8e00ff */
[----:B------:R1:W2:Y:S03]  /*9c20*/  SYNCS.PHASECHK.TRANS64.TRYWAIT P1, [R4+URZ], R3 ;  /* 0x00000003040075a7 */ /* 0x0002a6000802017f */
[----:B--2---:R-:W-:Y:S05]  /*9c30*/  @!P1 NANOSLEEP.SYNCS 0x989680 ;  /* 0x009896800000995d */ /* 0x004fea0003900000 */
[----:B------:R-:W2:Y:S02]  /*9c40*/  @!P1 SYNCS.PHASECHK.TRANS64 P1, [R4+URZ], R3 ;  /* 0x00000003040095a7 */ /* 0x000ea4000802007f */
[----:B--2---:R-:W-:Y:S05]  /*9c50*/  @!P1 BRA `(.L_x_22) ;  /* 0xfffffffc00ec9947 */ /* 0x004fea000383ffff */
[----:B------:R-:W-:Y:S05]  /*9c60*/  BRA `(.L_x_21) ;  /* 0xffffff9000147947 */ /* 0x000fea000383ffff */
.L_x_147:
[----:B------:R-:W-:Y:S01]  /*9c70*/  BSSY B1, `(.L_x_166) ;  /* 0x0000006000017945 */ /* 0x000fe20003800000 */
[----:B------:R-:W-:-:S07]  /*9c80*/  IMAD.MOV.U32 R15, RZ, RZ, -0x1 ;  /* 0xffffffffff0f7424 */ /* 0x000fce00078e00ff */
[----:B------:R-:W-:Y:S05]  /*9c90*/  WARPSYNC.COLLECTIVE R15, `(.L_x_167) ;  /* 0x000000000f0c7348 */ /* 0x000fea0003c00000 */
[----:B------:R-:W-:Y:S02]  /*9ca0*/  ELECT P6, UR62, PT ;  /* 0x00000000003e782f */ /* 0x000fe400038c0000 */
[----:B------:R-:W-:Y:S01]  /*9cb0*/  MOV R14, UR62 ;  /* 0x0000003e000e7c02 */ /* 0x000fe20008000f00 */
[----:B------:R-:W-:Y:S10]  /*9cc0*/  ENDCOLLECTIVE ;  /* 0x000000000000791b */ /* 0x000ff40003800000 */
.L_x_167:
[----:B------:R-:W-:Y:S05]  /*9cd0*/  BSYNC B1 ;  /* 0x0000000000017941 */ /* 0x000fea0003800000 */
.L_x_166:
[----:B------:R-:W-:Y:S05]  /*9ce0*/  BRA `(.L_x_168) ;  /* 0xfffffff0003c7947 */ /* 0x000fea000383ffff */
.L_x_150:
[----:B0-----:R0:W1:Y:S02]  /*9cf0*/  SYNCS.PHASECHK.TRANS64.TRYWAIT P1, [R14+URZ+0x18], R7 ;  /* 0x000018070e0075a7 */ /* 0x001064000802017f */
[----:B-1----:R-:W-:Y:S05]  /*9d00*/  @!P1 NANOSLEEP.SYNCS 0x989680 ;  /* 0x009896800000995d */ /* 0x002fea0003900000 */
[----:B------:R-:W1:Y:S02]  /*9d10*/  @!P1 SYNCS.PHASECHK.TRANS64 P1, [R14+URZ+0x18], R7 ;  /* 0x000018070e0095a7 */ /* 0x000e64000802007f */
[----:B-1----:R-:W-:Y:S05]  /*9d20*/  @!P1 BRA `(.L_x_150) ;  /* 0xfffffffc00f09947 */ /* 0x002fea000383ffff */
[----:B------:R-:W-:Y:S05]  /*9d30*/  BRA `(.L_x_169) ;  /* 0xfffffff000707947 */ /* 0x000fea000383ffff */
.L_x_159:
[----:B------:R-:W-:Y:S01]  /*9d40*/  BSSY B0, `(.L_x_170) ;  /* 0x0000006000007945 */ /* 0x000fe20003800000 */
[----:B------:R-:W-:-:S07]  /*9d50*/  IMAD.MOV.U32 R15, RZ, RZ, -0x1 ;  /* 0xffffffffff0f7424 */ /* 0x000fce00078e00ff */
[----:B------:R-:W-:Y:S05]  /*9d60*/  WARPSYNC.COLLECTIVE R15, `(.L_x_171) ;  /* 0x000000000f0c7348 */ /* 0x000fea0003c00000 */
[----:B------:R-:W-:Y:S02]  /*9d70*/  ELECT P6, UR62, PT ;  /* 0x00000000003e782f */ /* 0x000fe400038c0000 */
[----:B------:R-:W-:Y:S01]  /*9d80*/  MOV R14, UR62 ;  /* 0x0000003e000e7c02 */ /* 0x000fe20008000f00 */
[----:B------:R-:W-:Y:S10]  /*9d90*/  ENDCOLLECTIVE ;  /* 0x000000000000791b */ /* 0x000ff40003800000 */
.L_x_171:
[----:B------:R-:W-:Y:S05]  /*9da0*/  BSYNC B0 ;  /* 0x0000000000007941 */ /* 0x000fea0003800000 */
.L_x_170:
[----:B------:R-:W-:Y:S05]  /*9db0*/  BRA `(.L_x_172) ;  /* 0xfffffff800f07947 */ /* 0x000fea000383ffff */
.L_x_163:
[----:B0-----:R0:W1:Y:S02]  /*9dc0*/  SYNCS.PHASECHK.TRANS64.TRYWAIT P0, [R7+URZ], R2 ;  /* 0x00000002070075a7 */ /* 0x001064000800017f */
[----:B-1----:R-:W-:Y:S05]  /*9dd0*/  @!P0 NANOSLEEP.SYNCS 0x989680 ;  /* 0x009896800000895d */ /* 0x002fea0003900000 */
[----:B------:R-:W1:Y:S02]  /*9de0*/  @!P0 SYNCS.PHASECHK.TRANS64 P0, [R7+URZ], R2 ;  /* 0x00000002070085a7 */ /* 0x000e64000800007f */
[----:B-1----:R-:W-:Y:S05]  /*9df0*/  @!P0 BRA `(.L_x_163) ;  /* 0xfffffffc00f08947 */ /* 0x002fea000383ffff */
[----:B------:R-:W-:Y:S05]  /*9e00*/  BRA `(.L_x_173) ;  /* 0xfffffffc00307947 */ /* 0x000fea000383ffff */
.L_x_164:
[----:B0-----:R0:W1:Y:S02]  /*9e10*/  SYNCS.PHASECHK.TRANS64.TRYWAIT P0, [R9+URZ], R4 ;  /* 0x00000004090075a7 */ /* 0x001064000800017f */
[----:B-1----:R-:W-:Y:S05]  /*9e20*/  @!P0 NANOSLEEP.SYNCS 0x989680 ;  /* 0x009896800000895d */ /* 0x002fea0003900000 */
[----:B------:R-:W1:Y:S02]  /*9e30*/  @!P0 SYNCS.PHASECHK.TRANS64 P0, [R9+URZ], R4 ;  /* 0x00000004090085a7 */ /* 0x000e64000800007f */
[----:B-1----:R-:W-:Y:S05]  /*9e40*/  @!P0 BRA `(.L_x_164) ;  /* 0xfffffffc00f08947 */ /* 0x002fea000383ffff */
[----:B------:R-:W-:Y:S05]  /*9e50*/  BRA `(.L_x_174) ;  /* 0xfffffffc00387947 */ /* 0x000fea000383ffff */
.L_x_175:
[----:B------:R-:W-:-:S00]  /*9e60*/  BRA `(.L_x_175) ;  /* 0xfffffffc00fc7947 */ /* 0x000fc0000383ffff */
[----:B------:R-:W-:-:S00]  /*9e70*/  NOP ;  /* 0x0000000000007918 */ /* 0x000fc00000000000 */
        /* <DEDUP_REMOVED lines=8> */
.L_x_176:


//--------------------- .nv.global.init           --------------------------
	.section	.nv.global.init,"aw",@progbits
.nv.global.init:
	.type		$str$22,@object
	.size		$str$22,($str$23 - $str$22)
$str$22:
        /*0000*/ 	.byte	0x6b, 0x5f, 0x74, 0x69, 0x6c, 0x65, 0x5f, 0x63, 0x6f, 0x75, 0x6e, 0x74, 0x20, 0x3e, 0x3d, 0x20
        /*0010*/ 	.byte	0x31, 0x00
	.type		$str$23,@object
	.size		$str$23,(__unnamed_1 - $str$23)
$str$23:
        /*0012*/ 	.byte	0x2f, 0x74, 0x6d, 0x70, 0x2f, 0x63, 0x75, 0x74, 0x6c, 0x61, 0x73, 0x73, 0x5f, 0x73, 0x77, 0x65
        /*0022*/ 	.byte	0x65, 0x70, 0x5f, 0x73, 0x72, 0x63, 0x2f, 0x69, 0x6e, 0x63, 0x6c, 0x75, 0x64, 0x65, 0x2f, 0x63
        /*0032*/ 	.byte	0x75, 0x74, 0x6c, 0x61, 0x73, 0x73, 0x2f, 0x67, 0x65, 0x6d, 0x6d, 0x2f, 0x63, 0x6f, 0x6c, 0x6c
        /*0042*/ 	.byte	0x65, 0x63, 0x74, 0x69, 0x76, 0x65, 0x2f, 0x73, 0x6d, 0x39, 0x30, 0x5f, 0x6d, 0x6d, 0x61, 0x5f
        /*0052*/ 	.byte	0x74, 0x6d, 0x61, 0x5f, 0x67, 0x6d, 0x6d, 0x61, 0x5f, 0x73, 0x73, 0x5f, 0x77, 0x61, 0x72, 0x70
        /*0062*/ 	.byte	0x73, 0x70, 0x65, 0x63, 0x69, 0x61, 0x6c, 0x69, 0x7a, 0x65, 0x64, 0x2e, 0x68, 0x70, 0x70, 0x00
	.type		__unnamed_1,@object
	.size		__unnamed_1,(.L_0 - __unnamed_1)
__unnamed_1:
        /*0072*/ 	.byte	0x76, 0x6f, 0x69, 0x64, 0x20, 0x63, 0x75, 0x74, 0x6c, 0x61, 0x73, 0x73, 0x3a, 0x3a, 0x67, 0x65
        /* <DEDUP_REMOVED lines=180> */
        /*0bc2*/ 	.byte	0x74, 0x79, 0x5d, 0x00
.L_0:


//--------------------- .nv.shared._ZN7cutlass13device_kernelINS_4gemm6kernel13GemmUniversalIN4cute5tupleIJiiiiEEENS1_10collective13CollectiveMmaINS1_34MainloopSm90TmaGmmaWarpSpecializedILi3ENS5_IJNS4_1CILi1EEESB_SB_EEENS1_35KernelTmaWarpSpecializedCooperativeEEENS5_IJNSA_ILi128EEENSA_ILi112EEESF_EEENS_10bfloat16_tENS5_IJlSB_lEEESI_SJ_NS4_8TiledMMAINS4_8MMA_AtomIJNS4_4SM904GMMA27MMA_64x16x16_F32BF16BF16_SSILNSN_5MajorE0ELSP_0ELNSN_7ScaleInE1ELSQ_1EEEEEENS4_6LayoutINS5_IJNSA_ILi2EEESB_SB_EEENS5_IJSB_NSA_ILi0EEESW_EEEEENS5_IJNS4_10UnderscoreESZ_SZ_EEEEENS4_13SM90_TMA_LOADENS4_14ComposedLayoutINS4_7SwizzleILi3ELi4ELi3EEENS4_18smem_ptr_flag_bitsILi16EEENST_INS5_IJNSA_ILi8EEENSA_ILi64EEEEEENS5_IJS19_SB_EEEEEEEvNS4_8identityES12_S1D_vS1E_EENS_8epilogue10collective6detail29Sm90TmaWarpSpecializedAdapterINS1H_15DefaultEpilogueISI_SJ_SJ_NS1G_6thread17LinearCombinationISI_Li1EffLNS1L_9ScaleType4KindE0ELNS_15FloatRoundStyleE2ESI_EENS1_15EpilogueDefaultEEEEEvvEEEEvNT_6ParamsE --------------------------
	.section	.nv.shared._ZN7cutlass13device_kernelINS_4gemm6kernel13GemmUniversalIN4cute5tupleIJiiiiEEENS1_10collective13CollectiveMmaINS1_34MainloopSm90TmaGmmaWarpSpecializedILi3ENS5_IJNS4_1CILi1EEESB_SB_EEENS1_35KernelTmaWarpSpecializedCooperativeEEENS5_IJNSA_ILi128EEENSA_ILi112EEESF_EEENS_10bfloat16_tENS5_IJlSB_lEEESI_SJ_NS4_8TiledMMAINS4_8MMA_AtomIJNS4_4SM904GMMA27MMA_64x16x16_F32BF16BF16_SSILNSN_5MajorE0ELSP_0ELNSN_7ScaleInE1ELSQ_1EEEEEENS4_6LayoutINS5_IJNSA_ILi2EEESB_SB_EEENS5_IJSB_NSA_ILi0EEESW_EEEEENS5_IJNS4_10UnderscoreESZ_SZ_EEEEENS4_13SM90_TMA_LOADENS4_14ComposedLayoutINS4_7SwizzleILi3ELi4ELi3EEENS4_18smem_ptr_flag_bitsILi16EEENST_INS5_IJNSA_ILi8EEENSA_ILi64EEEEEENS5_IJS19_SB_EEEEEEEvNS4_8identityES12_S1D_vS1E_EENS_8epilogue10collective6detail29Sm90TmaWarpSpecializedAdapterINS1H_15DefaultEpilogueISI_SJ_SJ_NS1G_6thread17LinearCombinationISI_Li1EffLNS1L_9ScaleType4KindE0ELNS_15FloatRoundStyleE2ESI_EENS1_15EpilogueDefaultEEEEEvvEEEEvNT_6ParamsE,"aw",@nobits
	.sectionflags	@""
	.align	16
	.zero		1024


//--------------------- .nv.shared.reserved.0     --------------------------
	.section	.nv.shared.reserved.0,"aw",@nobits
	.weak		__nv_reservedSMEM_offset_0_alias
	.size		__nv_reservedSMEM_offset_0_alias, 0, 0
	.other		__nv_reservedSMEM_offset_0_alias,@"STO_CUDA_RESERVED_SHARED STV_DEFAULT"
__nv_reservedSMEM_offset_0_alias:
	.zero		0


//--------------------- .nv.global                --------------------------
	.section	.nv.global,"aw",@nobits
.nv.global:
	.type		_ZN40_INTERNAL_8e33a0d2_4_k_cu_a2219f1d_167524cute1_E,@object
	.size		_ZN40_INTERNAL_8e33a0d2_4_k_cu_a2219f1d_167524cute1_E,(_ZN40_INTERNAL_8e33a0d2_4_k_cu_a2219f1d_167524cuda3std3__45__cpo6cbeginE - _ZN40_INTERNAL_8e33a0d2_4_k_cu_a2219f1d_167524cute1_E)
_ZN40_INTERNAL_8e33a0d2_4_k_cu_a2219f1d_167524cute1_E:
	.zero		1
	.type		_ZN40_INTERNAL_8e33a0d2_4_k_cu_a2219f1d_167524cuda3std3__45__cpo6cbeginE,@object
	.size		_ZN40_INTERNAL_8e33a0d2_4_k_cu_a2219f1d_167524cuda3std3__45__cpo6cbeginE,(_ZN40_INTERNAL_8e33a0d2_4_k_cu_a2219f1d_167524cuda3std3__48in_placeE - _ZN40_INTERNAL_8e33a0d2_4_k_cu_a2219f1d_167524cuda3std3__45__cpo6cbeginE)
_ZN40_INTERNAL_8e33a0d2_4_k_cu_a2219f1d_167524cuda3std3__45__cpo6cbeginE:
	.zero		1
	.type		_ZN40_INTERNAL_8e33a0d2_4_k_cu_a2219f1d_167524cuda3std3__48in_placeE,@object
	.size		_ZN40_INTERNAL_8e33a0d2_4_k_cu_a2219f1d_167524cuda3std3__48in_placeE,(_ZN40_INTERNAL_8e33a0d2_4_k_cu_a2219f1d_167524cuda3std6ranges3__45__cpo9iter_moveE - _ZN40_INTERNAL_8e33a0d2_4_k_cu_a2219f1d_167524cuda3std3__48in_placeE)
_ZN40_INTERNAL_8e33a0d2_4_k_cu_a2219f1d_167524cuda3std3__48in_placeE:
	.zero		1
	.type		_ZN40_INTERNAL_8e33a0d2_4_k_cu_a2219f1d_167524cuda3std6ranges3__45__cpo9iter_moveE,@object
	.size		_ZN40_INTERNAL_8e33a0d2_4_k_cu_a2219f1d_167524cuda3std6ranges3__45__cpo9iter_moveE,(_ZN40_INTERNAL_8e33a0d2_4_k_cu_a2219f1d_167524cuda3std3__45__cpo5beginE - _ZN40_INTERNAL_8e33a0d2_4_k_cu_a2219f1d_167524cuda3std6ranges3__45__cpo9iter_moveE)
_ZN40_INTERNAL_8e33a0d2_4_k_cu_a2219f1d_167524cuda3std6ranges3__45__cpo9iter_moveE:
	.zero		1
	.type		_ZN40_INTERNAL_8e33a0d2_4_k_cu_a2219f1d_167524cuda3std3__45__cpo5beginE,@object
	.size		_ZN40_INTERNAL_8e33a0d2_4_k_cu_a2219f1d_167524cuda3std3__45__cpo5beginE,(_ZN40_INTERNAL_8e33a0d2_4_k_cu_a2219f1d_167524cuda3std3__442_GLOBAL__N__8e33a0d2_4_k_cu_a2219f1d_167526ignoreE - _ZN40_INTERNAL_8e33a0d2_4_k_cu_a2219f1d_167524cuda3std3__45__cpo5beginE)
_ZN40_INTERNAL_8e33a0d2_4_k_cu_a2219f1d_167524cuda3std3__45__cpo5beginE:
	.zero		1
	.type		_ZN40_INTERNAL_8e33a0d2_4_k_cu_a2219f1d_167524cuda3std3__442_GLOBAL__N__8e33a0d2_4_k_cu_a2219f1d_167526ignoreE,@object
	.size		_ZN40_INTERNAL_8e33a0d2_4_k_cu_a2219f1d_167524cuda3std3__442_GLOBAL__N__8e33a0d2_4_k_cu_a2219f1d_167526ignoreE,(_ZN40_INTERNAL_8e33a0d2_4_k_cu_a2219f1d_167524cute7productE - _ZN40_INTERNAL_8e33a0d2_4_k_cu_a2219f1d_167524cuda3std3__442_GLOBAL__N__8e33a0d2_4_k_cu_a2219f1d_167526ignoreE)
_ZN40_INTERNAL_8e33a0d2_4_k_cu_a2219f1d_167524cuda3std3__442_GLOBAL__N__8e33a0d2_4_k_cu_a2219f1d_167526ignoreE:
	.zero		1
	.type		_ZN40_INTERNAL_8e33a0d2_4_k_cu_a2219f1d_167524cute7productE,@object
	.size		_ZN40_INTERNAL_8e33a0d2_4_k_cu_a2219f1d_167524cute7productE,(_ZN40_INTERNAL_8e33a0d2_4_k_cu_a2219f1d_167524cuda3std3__45__cpo3endE - _ZN40_INTERNAL_8e33a0d2_4_k_cu_a2219f1d_167524cute7productE)
_ZN40_INTERNAL_8e33a0d2_4_k_cu_a2219f1d_167524cute7productE:
	.zero		1
	.type		_ZN40_INTERNAL_8e33a0d2_4_k_cu_a2219f1d_167524cuda3std3__45__cpo3endE,@object
	.size		_ZN40_INTERNAL_8e33a0d2_4_k_cu_a2219f1d_167524cuda3std3__45__cpo3endE,(_ZN40_INTERNAL_8e33a0d2_4_k_cu_a2219f1d_167524cuda3std3__419piecewise_constructE - _ZN40_INTERNAL_8e33a0d2_4_k_cu_a2219f1d_167524cuda3std3__45__cpo3endE)
_ZN40_INTERNAL_8e33a0d2_4_k_cu_a2219f1d_167524cuda3std3__45__cpo3endE:
	.zero		1
	.type		_ZN40_INTERNAL_8e33a0d2_4_k_cu_a2219f1d_167524cuda3std3__419piecewise_constructE,@object
	.size		_ZN40_INTERNAL_8e33a0d2_4_k_cu_a2219f1d_167524cuda3std3__419piecewise_constructE,(_ZN40_INTERNAL_8e33a0d2_4_k_cu_a2219f1d_167524cuda3std3__45__cpo4cendE - _ZN40_INTERNAL_8e33a0d2_4_k_cu_a2219f1d_167524cuda3std3__419piecewise_constructE)
_ZN40_INTERNAL_8e33a0d2_4_k_cu_a2219f1d_167524cuda3std3__419piecewise_constructE:
	.zero		1
	.type		_ZN40_INTERNAL_8e33a0d2_4_k_cu_a2219f1d_167524cuda3std3__45__cpo4cendE,@object
	.size		_ZN40_INTERNAL_8e33a0d2_4_k_cu_a2219f1d_167524cuda3std3__45__cpo4cendE,(_ZN40_INTERNAL_8e33a0d2_4_k_cu_a2219f1d_167524cuda3std6ranges3__45__cpo4swapE - _ZN40_INTERNAL_8e33a0d2_4_k_cu_a2219f1d_167524cuda3std3__45__cpo4cendE)
_ZN40_INTERNAL_8e33a0d2_4_k_cu_a2219f1d_167524cuda3std3__45__cpo4cendE:
	.zero		1
	.type		_ZN40_INTERNAL_8e33a0d2_4_k_cu_a2219f1d_167524cuda3std6ranges3__45__cpo4swapE,@object
	.size		_ZN40_INTERNAL_8e33a0d2_4_k_cu_a2219f1d_167524cuda3std6ranges3__45__cpo4swapE,(.L_8 - _ZN40_INTERNAL_8e33a0d2_4_k_cu_a2219f1d_167524cuda3std6ranges3__45__cpo4swapE)
_ZN40_INTERNAL_8e33a0d2_4_k_cu_a2219f1d_167524cuda3std6ranges3__45__cpo4swapE:
	.zero		1
.L_8:


//--------------------- .nv.constant0._ZN7cutlass13device_kernelINS_4gemm6kernel13GemmUniversalIN4cute5tupleIJiiiiEEENS1_10collective13CollectiveMmaINS1_34MainloopSm90TmaGmmaWarpSpecializedILi3ENS5_IJNS4_1CILi1EEESB_SB_EEENS1_35KernelTmaWarpSpecializedCooperativeEEENS5_IJNSA_ILi128EEENSA_ILi112EEESF_EEENS_10bfloat16_tENS5_IJlSB_lEEESI_SJ_NS4_8TiledMMAINS4_8MMA_AtomIJNS4_4SM904GMMA27MMA_64x16x16_F32BF16BF16_SSILNSN_5MajorE0ELSP_0ELNSN_7ScaleInE1ELSQ_1EEEEEENS4_6LayoutINS5_IJNSA_ILi2EEESB_SB_EEENS5_IJSB_NSA_ILi0EEESW_EEEEENS5_IJNS4_10UnderscoreESZ_SZ_EEEEENS4_13SM90_TMA_LOADENS4_14ComposedLayoutINS4_7SwizzleILi3ELi4ELi3EEENS4_18smem_ptr_flag_bitsILi16EEENST_INS5_IJNSA_ILi8EEENSA_ILi64EEEEEENS5_IJS19_SB_EEEEEEEvNS4_8identityES12_S1D_vS1E_EENS_8epilogue10collective6detail29Sm90TmaWarpSpecializedAdapterINS1H_15DefaultEpilogueISI_SJ_SJ_NS1G_6thread17LinearCombinationISI_Li1EffLNS1L_9ScaleType4KindE0ELNS_15FloatRoundStyleE2ESI_EENS1_15EpilogueDefaultEEEEEvvEEEEvNT_6ParamsE --------------------------
	.section	.nv.constant0._ZN7cutlass13device_kernelINS_4gemm6kernel13GemmUniversalIN4cute5tupleIJiiiiEEENS1_10collective13CollectiveMmaINS1_34MainloopSm90TmaGmmaWarpSpecializedILi3ENS5_IJNS4_1CILi1EEESB_SB_EEENS1_35KernelTmaWarpSpecializedCooperativeEEENS5_IJNSA_ILi128EEENSA_ILi112EEESF_EEENS_10bfloat16_tENS5_IJlSB_lEEESI_SJ_NS4_8TiledMMAINS4_8MMA_AtomIJNS4_4SM904GMMA27MMA_64x16x16_F32BF16BF16_SSILNSN_5MajorE0ELSP_0ELNSN_7ScaleInE1ELSQ_1EEEEEENS4_6LayoutINS5_IJNSA_ILi2EEESB_SB_EEENS5_IJSB_NSA_ILi0EEESW_EEEEENS5_IJNS4_10UnderscoreESZ_SZ_EEEEENS4_13SM90_TMA_LOADENS4_14ComposedLayoutINS4_7SwizzleILi3ELi4ELi3EEENS4_18smem_ptr_flag_bitsILi16EEENST_INS5_IJNSA_ILi8EEENSA_ILi64EEEEEENS5_IJS19_SB_EEEEEEEvNS4_8identityES12_S1D_vS1E_EENS_8epilogue10collective6detail29Sm90TmaWarpSpecializedAdapterINS1H_15DefaultEpilogueISI_SJ_SJ_NS1G_6thread17LinearCombinationISI_Li1EffLNS1L_9ScaleType4KindE0ELNS_15FloatRoundStyleE2ESI_EENS1_15EpilogueDefaultEEEEEvvEEEEvNT_6ParamsE,"a",@progbits
	.sectionflags	@""
	.align	4
.nv.constant0._ZN7cutlass13device_kernelINS_4gemm6kernel13GemmUniversalIN4cute5tupleIJiiiiEEENS1_10collective13CollectiveMmaINS1_34MainloopSm90TmaGmmaWarpSpecializedILi3ENS5_IJNS4_1CILi1EEESB_SB_EEENS1_35KernelTmaWarpSpecializedCooperativeEEENS5_IJNSA_ILi128EEENSA_ILi112EEESF_EEENS_10bfloat16_tENS5_IJlSB_lEEESI_SJ_NS4_8TiledMMAINS4_8MMA_AtomIJNS4_4SM904GMMA27MMA_64x16x16_F32BF16BF16_SSILNSN_5MajorE0ELSP_0ELNSN_7ScaleInE1ELSQ_1EEEEEENS4_6LayoutINS5_IJNSA_ILi2EEESB_SB_EEENS5_IJSB_NSA_ILi0EEESW_EEEEENS5_IJNS4_10UnderscoreESZ_SZ_EEEEENS4_13SM90_TMA_LOADENS4_14ComposedLayoutINS4_7SwizzleILi3ELi4ELi3EEENS4_18smem_ptr_flag_bitsILi16EEENST_INS5_IJNSA_ILi8EEENSA_ILi64EEEEEENS5_IJS19_SB_EEEEEEEvNS4_8identityES12_S1D_vS1E_EENS_8epilogue10collective6detail29Sm90TmaWarpSpecializedAdapterINS1H_15DefaultEpilogueISI_SJ_SJ_NS1G_6thread17LinearCombinationISI_Li1EffLNS1L_9ScaleType4KindE0ELNS_15FloatRoundStyleE2ESI_EENS1_15EpilogueDefaultEEEEEvvEEEEvNT_6ParamsE:
	.zero		1664


//--------------------- SYMBOLS --------------------------

	.type		.nv.reservedSmem.offset0,@object
	.size		.nv.reservedSmem.offset0,0x4
	.type		__assertfail,@function
